//
// Generated by NVIDIA NVVM Compiler
//
// Compiler Build ID: CL-36424714
// Cuda compilation tools, release 13.0, V13.0.88
// Based on NVVM 20.0.0
//

.version 9.0
.target sm_100
.address_size 64

	// .globl	_Z16find_byte_kernelPKhmhPl
.const .align 1 .b8 c_pattern[256];
.const .align 8 .u64 c_pattern_len;
// _ZZ20count_pattern_kernelPKhmPmE12shared_count has been demoted
.const .align 1 .b8 c_lut[256];
// _ZZ16histogram_kernelPKhmPmE11shared_hist has been demoted
// _ZZ21reduce_sum_f32_kernelPKfmPfE11shared_data has been demoted
// _ZZ24reduce_minmax_u32_kernelPKjmPjS1_E10shared_min has been demoted
// _ZZ24reduce_minmax_u32_kernelPKjmPjS1_E10shared_max has been demoted
// _ZZ27radix_sort_histogram_kernelPKjmPjiE11shared_hist has been demoted
// _ZZ25radix_sort_scatter_kernelPKjPjS0_miE14shared_offsets has been demoted

.visible .entry _Z16find_byte_kernelPKhmhPl(
	.param .u64 .ptr .align 1 _Z16find_byte_kernelPKhmhPl_param_0,
	.param .u64 _Z16find_byte_kernelPKhmhPl_param_1,
	.param .u8 _Z16find_byte_kernelPKhmhPl_param_2,
	.param .u64 .ptr .align 1 _Z16find_byte_kernelPKhmhPl_param_3
)
{
	.reg .pred 	%p<4>;
	.reg .b16 	%rs<3>;
	.reg .b32 	%r<7>;
	.reg .b64 	%rd<13>;

	ld.param.u64 	%rd6, [_Z16find_byte_kernelPKhmhPl_param_0];
	ld.param.u64 	%rd7, [_Z16find_byte_kernelPKhmhPl_param_1];
	ld.param.u8 	%rs1, [_Z16find_byte_kernelPKhmhPl_param_2];
	ld.param.u64 	%rd8, [_Z16find_byte_kernelPKhmhPl_param_3];
	mov.u32 	%r2, %ctaid.x;
	mov.u32 	%r3, %ntid.x;
	mov.u32 	%r4, %tid.x;
	mad.lo.s32 	%r5, %r2, %r3, %r4;
	cvt.u64.u32 	%rd12, %r5;
	mov.u32 	%r6, %nctaid.x;
	mul.lo.s32 	%r1, %r6, %r3;
	setp.le.u64 	%p1, %rd7, %rd12;
	@%p1 bra 	$L__BB0_5;
	cvt.u64.u32 	%rd2, %r1;
	cvta.to.global.u64 	%rd3, %rd6;
$L__BB0_2:
	add.s64 	%rd9, %rd3, %rd12;
	ld.global.u8 	%rs2, [%rd9];
	setp.ne.s16 	%p2, %rs2, %rs1;
	@%p2 bra 	$L__BB0_4;
	cvta.to.global.u64 	%rd10, %rd8;
	atom.global.min.u64 	%rd11, [%rd10], %rd12;
	bra.uni 	$L__BB0_5;
$L__BB0_4:
	add.s64 	%rd12, %rd12, %rd2;
	setp.lt.u64 	%p3, %rd12, %rd7;
	@%p3 bra 	$L__BB0_2;
$L__BB0_5:
	ret;

}
	// .globl	_Z19find_pattern_kernelPKhmPl
.visible .entry _Z19find_pattern_kernelPKhmPl(
	.param .u64 .ptr .align 1 _Z19find_pattern_kernelPKhmPl_param_0,
	.param .u64 _Z19find_pattern_kernelPKhmPl_param_1,
	.param .u64 .ptr .align 1 _Z19find_pattern_kernelPKhmPl_param_2
)
{
	.reg .pred 	%p<8>;
	.reg .b16 	%rs<9>;
	.reg .b32 	%r<7>;
	.reg .b64 	%rd<24>;

	ld.param.u64 	%rd11, [_Z19find_pattern_kernelPKhmPl_param_0];
	ld.param.u64 	%rd13, [_Z19find_pattern_kernelPKhmPl_param_1];
	ld.param.u64 	%rd12, [_Z19find_pattern_kernelPKhmPl_param_2];
	mov.u32 	%r2, %ctaid.x;
	mov.u32 	%r3, %ntid.x;
	mov.u32 	%r4, %tid.x;
	mad.lo.s32 	%r5, %r2, %r3, %r4;
	cvt.u64.u32 	%rd21, %r5;
	mov.u32 	%r6, %nctaid.x;
	mul.lo.s32 	%r1, %r6, %r3;
	ld.const.u64 	%rd2, [c_pattern_len];
	sub.s64 	%rd3, %rd13, %rd2;
	setp.lt.u64 	%p1, %rd3, %rd21;
	@%p1 bra 	$L__BB1_8;
	setp.eq.s64 	%p2, %rd2, 0;
	@%p2 bra 	$L__BB1_6;
	cvt.u64.u32 	%rd4, %r1;
	cvta.to.global.u64 	%rd5, %rd11;
	mov.u64 	%rd17, c_pattern;
$L__BB1_3:
	mov.b64 	%rd22, 0;
$L__BB1_4:
	add.s64 	%rd15, %rd22, %rd21;
	add.s64 	%rd16, %rd5, %rd15;
	ld.global.u8 	%rs3, [%rd16];
	add.s64 	%rd18, %rd17, %rd22;
	ld.const.u8 	%rs5, [%rd18];
	setp.eq.s16 	%p3, %rs3, %rs5;
	add.s64 	%rd22, %rd22, 1;
	setp.lt.u64 	%p4, %rd22, %rd2;
	and.pred  	%p5, %p4, %p3;
	@%p5 bra 	$L__BB1_4;
	setp.ne.s16 	%p6, %rs3, %rs5;
	@%p6 bra 	$L__BB1_7;
$L__BB1_6:
	cvta.to.global.u64 	%rd19, %rd12;
	atom.global.min.u64 	%rd20, [%rd19], %rd21;
	bra.uni 	$L__BB1_8;
$L__BB1_7:
	add.s64 	%rd21, %rd21, %rd4;
	setp.le.u64 	%p7, %rd21, %rd3;
	@%p7 bra 	$L__BB1_3;
$L__BB1_8:
	ret;

}
	// .globl	_Z20count_pattern_kernelPKhmPm
.visible .entry _Z20count_pattern_kernelPKhmPm(
	.param .u64 .ptr .align 1 _Z20count_pattern_kernelPKhmPm_param_0,
	.param .u64 _Z20count_pattern_kernelPKhmPm_param_1,
	.param .u64 .ptr .align 1 _Z20count_pattern_kernelPKhmPm_param_2
)
{
	.reg .pred 	%p<11>;
	.reg .b16 	%rs<9>;
	.reg .b32 	%r<21>;
	.reg .b64 	%rd<26>;
	// demoted variable
	.shared .align 4 .u32 _ZZ20count_pattern_kernelPKhmPmE12shared_count;
	ld.param.u64 	%rd12, [_Z20count_pattern_kernelPKhmPm_param_0];
	ld.param.u64 	%rd13, [_Z20count_pattern_kernelPKhmPm_param_1];
	ld.param.u64 	%rd14, [_Z20count_pattern_kernelPKhmPm_param_2];
	mov.u32 	%r1, %tid.x;
	setp.ne.s32 	%p1, %r1, 0;
	@%p1 bra 	$L__BB2_2;
	mov.b32 	%r7, 0;
	st.shared.u32 	[_ZZ20count_pattern_kernelPKhmPmE12shared_count], %r7;
$L__BB2_2:
	bar.sync 	0;
	mov.u32 	%r9, %ctaid.x;
	mov.u32 	%r10, %ntid.x;
	mad.lo.s32 	%r11, %r9, %r10, %r1;
	cvt.u64.u32 	%rd23, %r11;
	mov.u32 	%r12, %nctaid.x;
	mul.lo.s32 	%r13, %r12, %r10;
	cvt.u64.u32 	%rd2, %r13;
	ld.const.u64 	%rd3, [c_pattern_len];
	sub.s64 	%rd4, %rd13, %rd3;
	setp.lt.u64 	%p2, %rd4, %rd23;
	mov.b32 	%r20, 0;
	@%p2 bra 	$L__BB2_10;
	setp.eq.s64 	%p3, %rd3, 0;
	@%p3 bra 	$L__BB2_8;
	cvta.to.global.u64 	%rd5, %rd12;
	mov.b32 	%r20, 0;
	mov.u64 	%rd18, c_pattern;
$L__BB2_5:
	mov.b64 	%rd25, 0;
$L__BB2_6:
	add.s64 	%rd16, %rd25, %rd23;
	add.s64 	%rd17, %rd5, %rd16;
	ld.global.u8 	%rs3, [%rd17];
	add.s64 	%rd19, %rd18, %rd25;
	ld.const.u8 	%rs5, [%rd19];
	setp.eq.s16 	%p4, %rs3, %rs5;
	add.s64 	%rd25, %rd25, 1;
	setp.lt.u64 	%p5, %rd25, %rd3;
	and.pred  	%p6, %p5, %p4;
	@%p6 bra 	$L__BB2_6;
	setp.eq.s16 	%p7, %rs3, %rs5;
	selp.u32 	%r15, 1, 0, %p7;
	add.s32 	%r20, %r20, %r15;
	add.s64 	%rd23, %rd23, %rd2;
	setp.le.u64 	%p8, %rd23, %rd4;
	@%p8 bra 	$L__BB2_5;
	bra.uni 	$L__BB2_10;
$L__BB2_8:
	mov.b32 	%r20, 0;
$L__BB2_9:
	add.s32 	%r20, %r20, 1;
	add.s64 	%rd23, %rd23, %rd2;
	setp.gt.u64 	%p9, %rd23, %rd4;
	@%p9 bra 	$L__BB2_10;
	bra.uni 	$L__BB2_9;
$L__BB2_10:
	setp.ne.s32 	%p10, %r1, 0;
	atom.shared.add.u32 	%r17, [_ZZ20count_pattern_kernelPKhmPmE12shared_count], %r20;
	bar.sync 	0;
	@%p10 bra 	$L__BB2_12;
	ld.shared.u32 	%rd20, [_ZZ20count_pattern_kernelPKhmPmE12shared_count];
	cvta.to.global.u64 	%rd21, %rd14;
	atom.global.add.u64 	%rd22, [%rd21], %rd20;
$L__BB2_12:
	ret;

}
	// .globl	_Z20transform_lut_kernelPhm
.visible .entry _Z20transform_lut_kernelPhm(
	.param .u64 .ptr .align 1 _Z20transform_lut_kernelPhm_param_0,
	.param .u64 _Z20transform_lut_kernelPhm_param_1
)
{
	.reg .pred 	%p<5>;
	.reg .b16 	%rs<3>;
	.reg .b32 	%r<23>;
	.reg .b64 	%rd<27>;

	ld.param.u64 	%rd9, [_Z20transform_lut_kernelPhm_param_0];
	ld.param.u64 	%rd8, [_Z20transform_lut_kernelPhm_param_1];
	cvta.to.global.u64 	%rd1, %rd9;
	mov.u32 	%r2, %ctaid.x;
	mov.u32 	%r1, %ntid.x;
	mov.u32 	%r3, %tid.x;
	mad.lo.s32 	%r4, %r2, %r1, %r3;
	mul.wide.u32 	%rd25, %r4, 4;
	setp.ge.u64 	%p1, %rd25, %rd8;
	@%p1 bra 	$L__BB3_6;
	mov.u32 	%r5, %nctaid.x;
	mul.lo.s32 	%r6, %r5, %r1;
	mul.wide.u32 	%rd3, %r6, 4;
	mov.u64 	%rd17, c_lut;
$L__BB3_2:
	add.s64 	%rd10, %rd25, 3;
	setp.lt.u64 	%p2, %rd10, %rd8;
	mov.u64 	%rd26, %rd25;
	@%p2 bra 	$L__BB3_3;
	bra.uni 	$L__BB3_4;
$L__BB3_3:
	add.s64 	%rd15, %rd1, %rd25;
	ld.global.u32 	%r7, [%rd15];
	and.b32  	%r8, %r7, 255;
	cvt.u64.u32 	%rd16, %r8;
	add.s64 	%rd18, %rd17, %rd16;
	ld.const.u8 	%r9, [%rd18];
	shr.u32 	%r10, %r7, 8;
	and.b32  	%r11, %r10, 255;
	cvt.u64.u32 	%rd19, %r11;
	add.s64 	%rd20, %rd17, %rd19;
	ld.const.u8 	%rs2, [%rd20];
	mul.wide.u16 	%r12, %rs2, 256;
	or.b32  	%r13, %r12, %r9;
	shr.u32 	%r14, %r7, 16;
	and.b32  	%r15, %r14, 255;
	cvt.u64.u32 	%rd21, %r15;
	add.s64 	%rd22, %rd17, %rd21;
	ld.const.u8 	%r16, [%rd22];
	shl.b32 	%r17, %r16, 16;
	or.b32  	%r18, %r13, %r17;
	shr.u32 	%r19, %r7, 24;
	cvt.u64.u32 	%rd23, %r19;
	add.s64 	%rd24, %rd17, %rd23;
	ld.const.u8 	%r20, [%rd24];
	shl.b32 	%r21, %r20, 24;
	or.b32  	%r22, %r18, %r21;
	st.global.u32 	[%rd15], %r22;
	bra.uni 	$L__BB3_5;
$L__BB3_4:
	add.s64 	%rd11, %rd1, %rd26;
	ld.global.u8 	%rd12, [%rd11];
	add.s64 	%rd14, %rd17, %rd12;
	ld.const.u8 	%rs1, [%rd14];
	st.global.u8 	[%rd11], %rs1;
	add.s64 	%rd26, %rd26, 1;
	setp.lt.u64 	%p3, %rd26, %rd8;
	@%p3 bra 	$L__BB3_4;
$L__BB3_5:
	add.s64 	%rd25, %rd25, %rd3;
	setp.lt.u64 	%p4, %rd25, %rd8;
	@%p4 bra 	$L__BB3_2;
$L__BB3_6:
	ret;

}
	// .globl	_Z19to_uppercase_kernelPhm
.visible .entry _Z19to_uppercase_kernelPhm(
	.param .u64 .ptr .align 1 _Z19to_uppercase_kernelPhm_param_0,
	.param .u64 _Z19to_uppercase_kernelPhm_param_1
)
{
	.reg .pred 	%p<4>;
	.reg .b16 	%rs<5>;
	.reg .b32 	%r<7>;
	.reg .b64 	%rd<10>;

	ld.param.u64 	%rd7, [_Z19to_uppercase_kernelPhm_param_0];
	ld.param.u64 	%rd8, [_Z19to_uppercase_kernelPhm_param_1];
	mov.u32 	%r2, %ctaid.x;
	mov.u32 	%r3, %ntid.x;
	mov.u32 	%r4, %tid.x;
	mad.lo.s32 	%r5, %r2, %r3, %r4;
	cvt.u64.u32 	%rd9, %r5;
	mov.u32 	%r6, %nctaid.x;
	mul.lo.s32 	%r1, %r6, %r3;
	setp.le.u64 	%p1, %rd8, %rd9;
	@%p1 bra 	$L__BB4_5;
	cvt.u64.u32 	%rd2, %r1;
	cvta.to.global.u64 	%rd3, %rd7;
$L__BB4_2:
	add.s64 	%rd5, %rd3, %rd9;
	ld.global.u8 	%rs1, [%rd5];
	add.s16 	%rs2, %rs1, -97;
	and.b16  	%rs3, %rs2, 255;
	setp.gt.u16 	%p2, %rs3, 25;
	@%p2 bra 	$L__BB4_4;
	add.s16 	%rs4, %rs1, -32;
	st.global.u8 	[%rd5], %rs4;
$L__BB4_4:
	add.s64 	%rd9, %rd9, %rd2;
	setp.lt.u64 	%p3, %rd9, %rd8;
	@%p3 bra 	$L__BB4_2;
$L__BB4_5:
	ret;

}
	// .globl	_Z16histogram_kernelPKhmPm
.visible .entry _Z16histogram_kernelPKhmPm(
	.param .u64 .ptr .align 1 _Z16histogram_kernelPKhmPm_param_0,
	.param .u64 _Z16histogram_kernelPKhmPm_param_1,
	.param .u64 .ptr .align 1 _Z16histogram_kernelPKhmPm_param_2
)
{
	.reg .pred 	%p<26>;
	.reg .b16 	%rs<30>;
	.reg .b32 	%r<215>;
	.reg .b64 	%rd<71>;
	// demoted variable
	.shared .align 4 .b8 _ZZ16histogram_kernelPKhmPmE11shared_hist[1024];
	ld.param.u64 	%rd35, [_Z16histogram_kernelPKhmPm_param_0];
	ld.param.u64 	%rd33, [_Z16histogram_kernelPKhmPm_param_1];
	cvta.to.global.u64 	%rd1, %rd35;
	mov.u32 	%r214, %tid.x;
	setp.gt.u32 	%p1, %r214, 255;
	@%p1 bra 	$L__BB5_7;
	mov.u32 	%r2, %ntid.x;
	add.s32 	%r52, %r214, %r2;
	max.u32 	%r53, %r52, 256;
	setp.lt.u32 	%p2, %r52, 256;
	selp.u32 	%r54, 1, 0, %p2;
	add.s32 	%r55, %r52, %r54;
	sub.s32 	%r56, %r53, %r55;
	div.u32 	%r57, %r56, %r2;
	add.s32 	%r3, %r57, %r54;
	and.b32  	%r58, %r3, 3;
	setp.eq.s32 	%p3, %r58, 3;
	mov.u32 	%r206, %r214;
	@%p3 bra 	$L__BB5_4;
	add.s32 	%r59, %r3, 1;
	and.b32  	%r60, %r59, 3;
	shl.b32 	%r61, %r214, 2;
	mov.u32 	%r62, _ZZ16histogram_kernelPKhmPmE11shared_hist;
	add.s32 	%r203, %r62, %r61;
	shl.b32 	%r5, %r2, 2;
	neg.s32 	%r202, %r60;
	mad.lo.s32 	%r206, %r2, %r60, %r214;
$L__BB5_3:
	.pragma "nounroll";
	mov.b32 	%r63, 0;
	st.shared.u32 	[%r203], %r63;
	add.s32 	%r203, %r203, %r5;
	add.s32 	%r202, %r202, 1;
	setp.ne.s32 	%p4, %r202, 0;
	@%p4 bra 	$L__BB5_3;
$L__BB5_4:
	setp.lt.u32 	%p5, %r3, 3;
	@%p5 bra 	$L__BB5_7;
	shl.b32 	%r13, %r2, 2;
	shl.b32 	%r64, %r206, 2;
	mov.u32 	%r65, _ZZ16histogram_kernelPKhmPmE11shared_hist;
	add.s32 	%r205, %r65, %r64;
	shl.b32 	%r15, %r2, 4;
	shl.b32 	%r16, %r2, 3;
	mul.lo.s32 	%r17, %r2, 12;
$L__BB5_6:
	mov.b32 	%r66, 0;
	st.shared.u32 	[%r205], %r66;
	add.s32 	%r67, %r205, %r13;
	st.shared.u32 	[%r67], %r66;
	add.s32 	%r68, %r205, %r16;
	st.shared.u32 	[%r68], %r66;
	add.s32 	%r69, %r205, %r17;
	st.shared.u32 	[%r69], %r66;
	add.s32 	%r206, %r206, %r13;
	add.s32 	%r205, %r205, %r15;
	setp.lt.u32 	%p6, %r206, 256;
	@%p6 bra 	$L__BB5_6;
$L__BB5_7:
	bar.sync 	0;
	mov.u32 	%r70, %ctaid.x;
	mov.u32 	%r22, %ntid.x;
	mad.lo.s32 	%r23, %r70, %r22, %r214;
	and.b64  	%rd65, %rd33, -4;
	mul.wide.u32 	%rd62, %r23, 4;
	setp.ge.u64 	%p7, %rd62, %rd65;
	@%p7 bra 	$L__BB5_10;
	mov.u32 	%r71, %nctaid.x;
	mul.lo.s32 	%r72, %r71, %r22;
	mul.wide.u32 	%rd4, %r72, 4;
	mov.u32 	%r76, _ZZ16histogram_kernelPKhmPmE11shared_hist;
$L__BB5_9:
	add.s64 	%rd36, %rd1, %rd62;
	ld.global.u32 	%r73, [%rd36];
	shl.b32 	%r74, %r73, 2;
	and.b32  	%r75, %r74, 1020;
	add.s32 	%r77, %r76, %r75;
	atom.shared.add.u32 	%r78, [%r77], 1;
	shr.u32 	%r79, %r73, 6;
	and.b32  	%r80, %r79, 1020;
	add.s32 	%r81, %r76, %r80;
	atom.shared.add.u32 	%r82, [%r81], 1;
	shr.u32 	%r83, %r73, 14;
	and.b32  	%r84, %r83, 1020;
	add.s32 	%r85, %r76, %r84;
	atom.shared.add.u32 	%r86, [%r85], 1;
	shr.u32 	%r87, %r73, 22;
	and.b32  	%r88, %r87, 1020;
	add.s32 	%r89, %r76, %r88;
	atom.shared.add.u32 	%r90, [%r89], 1;
	add.s64 	%rd62, %rd62, %rd4;
	setp.lt.u64 	%p8, %rd62, %rd65;
	@%p8 bra 	$L__BB5_9;
$L__BB5_10:
	setp.ne.s32 	%p9, %r23, 0;
	setp.eq.s64 	%p10, %rd65, %rd33;
	or.pred  	%p11, %p9, %p10;
	@%p11 bra 	$L__BB5_23;
	add.s64 	%rd37, %rd65, 1;
	max.u64 	%rd7, %rd33, %rd37;
	sub.s64 	%rd8, %rd7, %rd65;
	sub.s64 	%rd38, %rd65, %rd7;
	setp.gt.u64 	%p12, %rd38, -16;
	@%p12 bra 	$L__BB5_14;
	and.b64  	%rd63, %rd8, -16;
	mov.u32 	%r92, _ZZ16histogram_kernelPKhmPmE11shared_hist;
$L__BB5_13:
	.pragma "nounroll";
	add.s64 	%rd39, %rd1, %rd65;
	ld.global.u8 	%rs1, [%rd39];
	mul.wide.u16 	%r91, %rs1, 4;
	add.s32 	%r93, %r92, %r91;
	atom.shared.add.u32 	%r94, [%r93], 1;
	ld.global.u8 	%rs2, [%rd39+1];
	mul.wide.u16 	%r95, %rs2, 4;
	add.s32 	%r96, %r92, %r95;
	atom.shared.add.u32 	%r97, [%r96], 1;
	ld.global.u8 	%rs3, [%rd39+2];
	mul.wide.u16 	%r98, %rs3, 4;
	add.s32 	%r99, %r92, %r98;
	atom.shared.add.u32 	%r100, [%r99], 1;
	ld.global.u8 	%rs4, [%rd39+3];
	mul.wide.u16 	%r101, %rs4, 4;
	add.s32 	%r102, %r92, %r101;
	atom.shared.add.u32 	%r103, [%r102], 1;
	ld.global.u8 	%rs5, [%rd39+4];
	mul.wide.u16 	%r104, %rs5, 4;
	add.s32 	%r105, %r92, %r104;
	atom.shared.add.u32 	%r106, [%r105], 1;
	ld.global.u8 	%rs6, [%rd39+5];
	mul.wide.u16 	%r107, %rs6, 4;
	add.s32 	%r108, %r92, %r107;
	atom.shared.add.u32 	%r109, [%r108], 1;
	ld.global.u8 	%rs7, [%rd39+6];
	mul.wide.u16 	%r110, %rs7, 4;
	add.s32 	%r111, %r92, %r110;
	atom.shared.add.u32 	%r112, [%r111], 1;
	ld.global.u8 	%rs8, [%rd39+7];
	mul.wide.u16 	%r113, %rs8, 4;
	add.s32 	%r114, %r92, %r113;
	atom.shared.add.u32 	%r115, [%r114], 1;
	ld.global.u8 	%rs9, [%rd39+8];
	mul.wide.u16 	%r116, %rs9, 4;
	add.s32 	%r117, %r92, %r116;
	atom.shared.add.u32 	%r118, [%r117], 1;
	ld.global.u8 	%rs10, [%rd39+9];
	mul.wide.u16 	%r119, %rs10, 4;
	add.s32 	%r120, %r92, %r119;
	atom.shared.add.u32 	%r121, [%r120], 1;
	ld.global.u8 	%rs11, [%rd39+10];
	mul.wide.u16 	%r122, %rs11, 4;
	add.s32 	%r123, %r92, %r122;
	atom.shared.add.u32 	%r124, [%r123], 1;
	ld.global.u8 	%rs12, [%rd39+11];
	mul.wide.u16 	%r125, %rs12, 4;
	add.s32 	%r126, %r92, %r125;
	atom.shared.add.u32 	%r127, [%r126], 1;
	ld.global.u8 	%rs13, [%rd39+12];
	mul.wide.u16 	%r128, %rs13, 4;
	add.s32 	%r129, %r92, %r128;
	atom.shared.add.u32 	%r130, [%r129], 1;
	ld.global.u8 	%rs14, [%rd39+13];
	mul.wide.u16 	%r131, %rs14, 4;
	add.s32 	%r132, %r92, %r131;
	atom.shared.add.u32 	%r133, [%r132], 1;
	ld.global.u8 	%rs15, [%rd39+14];
	mul.wide.u16 	%r134, %rs15, 4;
	add.s32 	%r135, %r92, %r134;
	atom.shared.add.u32 	%r136, [%r135], 1;
	ld.global.u8 	%rs16, [%rd39+15];
	mul.wide.u16 	%r137, %rs16, 4;
	add.s32 	%r138, %r92, %r137;
	atom.shared.add.u32 	%r139, [%r138], 1;
	add.s64 	%rd65, %rd65, 16;
	add.s64 	%rd63, %rd63, -16;
	setp.ne.s64 	%p13, %rd63, 0;
	@%p13 bra 	$L__BB5_13;
$L__BB5_14:
	and.b64  	%rd15, %rd8, 15;
	setp.eq.s64 	%p14, %rd15, 0;
	@%p14 bra 	$L__BB5_23;
	and.b64  	%rd16, %rd8, 7;
	setp.lt.u64 	%p15, %rd15, 8;
	@%p15 bra 	$L__BB5_17;
	add.s64 	%rd40, %rd1, %rd65;
	ld.global.u8 	%rs17, [%rd40];
	mul.wide.u16 	%r140, %rs17, 4;
	mov.u32 	%r141, _ZZ16histogram_kernelPKhmPmE11shared_hist;
	add.s32 	%r142, %r141, %r140;
	atom.shared.add.u32 	%r143, [%r142], 1;
	ld.global.u8 	%rs18, [%rd40+1];
	mul.wide.u16 	%r144, %rs18, 4;
	add.s32 	%r145, %r141, %r144;
	atom.shared.add.u32 	%r146, [%r145], 1;
	ld.global.u8 	%rs19, [%rd40+2];
	mul.wide.u16 	%r147, %rs19, 4;
	add.s32 	%r148, %r141, %r147;
	atom.shared.add.u32 	%r149, [%r148], 1;
	ld.global.u8 	%rs20, [%rd40+3];
	mul.wide.u16 	%r150, %rs20, 4;
	add.s32 	%r151, %r141, %r150;
	atom.shared.add.u32 	%r152, [%r151], 1;
	ld.global.u8 	%rs21, [%rd40+4];
	mul.wide.u16 	%r153, %rs21, 4;
	add.s32 	%r154, %r141, %r153;
	atom.shared.add.u32 	%r155, [%r154], 1;
	ld.global.u8 	%rs22, [%rd40+5];
	mul.wide.u16 	%r156, %rs22, 4;
	add.s32 	%r157, %r141, %r156;
	atom.shared.add.u32 	%r158, [%r157], 1;
	ld.global.u8 	%rs23, [%rd40+6];
	mul.wide.u16 	%r159, %rs23, 4;
	add.s32 	%r160, %r141, %r159;
	atom.shared.add.u32 	%r161, [%r160], 1;
	ld.global.u8 	%rs24, [%rd40+7];
	mul.wide.u16 	%r162, %rs24, 4;
	add.s32 	%r163, %r141, %r162;
	atom.shared.add.u32 	%r164, [%r163], 1;
	add.s64 	%rd65, %rd65, 8;
$L__BB5_17:
	setp.eq.s64 	%p16, %rd16, 0;
	@%p16 bra 	$L__BB5_23;
	and.b64  	%rd19, %rd7, 3;
	setp.lt.u64 	%p17, %rd16, 4;
	@%p17 bra 	$L__BB5_20;
	add.s64 	%rd41, %rd1, %rd65;
	ld.global.u8 	%rs25, [%rd41];
	mul.wide.u16 	%r165, %rs25, 4;
	mov.u32 	%r166, _ZZ16histogram_kernelPKhmPmE11shared_hist;
	add.s32 	%r167, %r166, %r165;
	atom.shared.add.u32 	%r168, [%r167], 1;
	ld.global.u8 	%rs26, [%rd41+1];
	mul.wide.u16 	%r169, %rs26, 4;
	add.s32 	%r170, %r166, %r169;
	atom.shared.add.u32 	%r171, [%r170], 1;
	ld.global.u8 	%rs27, [%rd41+2];
	mul.wide.u16 	%r172, %rs27, 4;
	add.s32 	%r173, %r166, %r172;
	atom.shared.add.u32 	%r174, [%r173], 1;
	ld.global.u8 	%rs28, [%rd41+3];
	mul.wide.u16 	%r175, %rs28, 4;
	add.s32 	%r176, %r166, %r175;
	atom.shared.add.u32 	%r177, [%r176], 1;
	add.s64 	%rd65, %rd65, 4;
$L__BB5_20:
	setp.eq.s64 	%p18, %rd19, 0;
	@%p18 bra 	$L__BB5_23;
	add.s64 	%rd69, %rd1, %rd65;
	neg.s64 	%rd68, %rd19;
	mov.u32 	%r179, _ZZ16histogram_kernelPKhmPmE11shared_hist;
$L__BB5_22:
	.pragma "nounroll";
	ld.global.u8 	%rs29, [%rd69];
	mul.wide.u16 	%r178, %rs29, 4;
	add.s32 	%r180, %r179, %r178;
	atom.shared.add.u32 	%r181, [%r180], 1;
	add.s64 	%rd69, %rd69, 1;
	add.s64 	%rd68, %rd68, 1;
	setp.ne.s64 	%p19, %rd68, 0;
	@%p19 bra 	$L__BB5_22;
$L__BB5_23:
	setp.gt.u32 	%p20, %r214, 255;
	bar.sync 	0;
	@%p20 bra 	$L__BB5_30;
	ld.param.u64 	%rd61, [_Z16histogram_kernelPKhmPm_param_2];
	cvta.to.global.u64 	%rd28, %rd61;
	add.s32 	%r182, %r214, %r22;
	max.u32 	%r183, %r182, 256;
	setp.lt.u32 	%p21, %r182, 256;
	selp.u32 	%r184, 1, 0, %p21;
	add.s32 	%r185, %r182, %r184;
	sub.s32 	%r186, %r183, %r185;
	div.u32 	%r187, %r186, %r22;
	add.s32 	%r24, %r187, %r184;
	and.b32  	%r188, %r24, 3;
	setp.eq.s32 	%p22, %r188, 3;
	@%p22 bra 	$L__BB5_27;
	add.s32 	%r189, %r24, 1;
	and.b32  	%r190, %r189, 3;
	shl.b32 	%r191, %r214, 2;
	mov.u32 	%r192, _ZZ16histogram_kernelPKhmPmE11shared_hist;
	add.s32 	%r208, %r192, %r191;
	shl.b32 	%r26, %r22, 2;
	mul.wide.u32 	%rd42, %r214, 8;
	add.s64 	%rd70, %rd28, %rd42;
	mul.wide.u32 	%rd30, %r22, 8;
	neg.s32 	%r207, %r190;
	mad.lo.s32 	%r214, %r22, %r190, %r214;
$L__BB5_26:
	.pragma "nounroll";
	ld.shared.u32 	%rd43, [%r208];
	atom.global.add.u64 	%rd44, [%rd70], %rd43;
	add.s32 	%r208, %r208, %r26;
	add.s64 	%rd70, %rd70, %rd30;
	add.s32 	%r207, %r207, 1;
	setp.ne.s32 	%p23, %r207, 0;
	@%p23 bra 	$L__BB5_26;
$L__BB5_27:
	setp.lt.u32 	%p24, %r24, 3;
	@%p24 bra 	$L__BB5_30;
	shl.b32 	%r193, %r22, 1;
	add.s32 	%r213, %r214, %r193;
	shl.b32 	%r35, %r22, 2;
	mad.lo.s32 	%r212, %r22, 3, %r214;
	add.s32 	%r211, %r22, %r214;
	shl.b32 	%r194, %r214, 2;
	mov.u32 	%r195, _ZZ16histogram_kernelPKhmPmE11shared_hist;
	add.s32 	%r210, %r195, %r194;
	shl.b32 	%r39, %r22, 4;
	shl.b32 	%r40, %r22, 3;
	mul.lo.s32 	%r41, %r22, 12;
$L__BB5_29:
	mul.wide.u32 	%rd45, %r214, 8;
	add.s64 	%rd46, %rd28, %rd45;
	ld.shared.u32 	%rd47, [%r210];
	atom.global.add.u64 	%rd48, [%rd46], %rd47;
	add.s32 	%r196, %r214, %r22;
	mul.wide.u32 	%rd49, %r211, 8;
	add.s64 	%rd50, %rd28, %rd49;
	add.s32 	%r197, %r210, %r35;
	ld.shared.u32 	%rd51, [%r197];
	atom.global.add.u64 	%rd52, [%rd50], %rd51;
	add.s32 	%r198, %r196, %r22;
	mul.wide.u32 	%rd53, %r213, 8;
	add.s64 	%rd54, %rd28, %rd53;
	add.s32 	%r199, %r210, %r40;
	ld.shared.u32 	%rd55, [%r199];
	atom.global.add.u64 	%rd56, [%rd54], %rd55;
	add.s32 	%r200, %r198, %r22;
	mul.wide.u32 	%rd57, %r212, 8;
	add.s64 	%rd58, %rd28, %rd57;
	add.s32 	%r201, %r210, %r41;
	ld.shared.u32 	%rd59, [%r201];
	atom.global.add.u64 	%rd60, [%rd58], %rd59;
	add.s32 	%r214, %r200, %r22;
	add.s32 	%r213, %r213, %r35;
	add.s32 	%r212, %r212, %r35;
	add.s32 	%r211, %r211, %r35;
	add.s32 	%r210, %r210, %r39;
	setp.lt.u32 	%p25, %r214, 256;
	@%p25 bra 	$L__BB5_29;
$L__BB5_30:
	ret;

}
	// .globl	_Z21reduce_sum_f32_kernelPKfmPf
.visible .entry _Z21reduce_sum_f32_kernelPKfmPf(
	.param .u64 .ptr .align 1 _Z21reduce_sum_f32_kernelPKfmPf_param_0,
	.param .u64 _Z21reduce_sum_f32_kernelPKfmPf_param_1,
	.param .u64 .ptr .align 1 _Z21reduce_sum_f32_kernelPKfmPf_param_2
)
{
	.reg .pred 	%p<17>;
	.reg .b32 	%r<36>;
	.reg .b32 	%f<33>;
	.reg .b64 	%rd<15>;
	// demoted variable
	.shared .align 4 .b8 _ZZ21reduce_sum_f32_kernelPKfmPfE11shared_data[32];
	ld.param.u64 	%rd6, [_Z21reduce_sum_f32_kernelPKfmPf_param_0];
	ld.param.u64 	%rd7, [_Z21reduce_sum_f32_kernelPKfmPf_param_1];
	ld.param.u64 	%rd8, [_Z21reduce_sum_f32_kernelPKfmPf_param_2];
	mov.u32 	%r1, %ctaid.x;
	mov.u32 	%r2, %ntid.x;
	mov.u32 	%r3, %tid.x;
	mad.lo.s32 	%r4, %r1, %r2, %r3;
	cvt.u64.u32 	%rd14, %r4;
	setp.le.u64 	%p1, %rd7, %rd14;
	mov.f32 	%f31, 0f00000000;
	@%p1 bra 	$L__BB6_3;
	mov.u32 	%r5, %nctaid.x;
	mul.lo.s32 	%r6, %r5, %r2;
	cvt.u64.u32 	%rd2, %r6;
	cvta.to.global.u64 	%rd3, %rd6;
	mov.f32 	%f31, 0f00000000;
$L__BB6_2:
	shl.b64 	%rd9, %rd14, 2;
	add.s64 	%rd10, %rd3, %rd9;
	ld.global.f32 	%f10, [%rd10];
	add.f32 	%f31, %f31, %f10;
	add.s64 	%rd14, %rd14, %rd2;
	setp.lt.u64 	%p2, %rd14, %rd7;
	@%p2 bra 	$L__BB6_2;
$L__BB6_3:
	mov.b32 	%r7, %f31;
	shfl.sync.down.b32	%r8|%p3, %r7, 16, 31, -1;
	mov.b32 	%f11, %r8;
	add.f32 	%f12, %f31, %f11;
	mov.b32 	%r9, %f12;
	shfl.sync.down.b32	%r10|%p4, %r9, 8, 31, -1;
	mov.b32 	%f13, %r10;
	add.f32 	%f14, %f12, %f13;
	mov.b32 	%r11, %f14;
	shfl.sync.down.b32	%r12|%p5, %r11, 4, 31, -1;
	mov.b32 	%f15, %r12;
	add.f32 	%f16, %f14, %f15;
	mov.b32 	%r13, %f16;
	shfl.sync.down.b32	%r14|%p6, %r13, 2, 31, -1;
	mov.b32 	%f17, %r14;
	add.f32 	%f18, %f16, %f17;
	mov.b32 	%r15, %f18;
	shfl.sync.down.b32	%r16|%p7, %r15, 1, 31, -1;
	mov.b32 	%f19, %r16;
	add.f32 	%f4, %f18, %f19;
	and.b32  	%r17, %r3, 31;
	setp.ne.s32 	%p8, %r17, 0;
	@%p8 bra 	$L__BB6_5;
	shr.u32 	%r18, %r3, 3;
	and.b32  	%r19, %r18, 124;
	mov.u32 	%r20, _ZZ21reduce_sum_f32_kernelPKfmPfE11shared_data;
	add.s32 	%r21, %r20, %r19;
	st.shared.f32 	[%r21], %f4;
$L__BB6_5:
	bar.sync 	0;
	shr.u32 	%r22, %r2, 5;
	setp.ge.u32 	%p9, %r3, %r22;
	mov.f32 	%f32, 0f00000000;
	@%p9 bra 	$L__BB6_7;
	shl.b32 	%r23, %r3, 2;
	mov.u32 	%r24, _ZZ21reduce_sum_f32_kernelPKfmPfE11shared_data;
	add.s32 	%r25, %r24, %r23;
	ld.shared.f32 	%f32, [%r25];
$L__BB6_7:
	setp.gt.u32 	%p10, %r3, 31;
	@%p10 bra 	$L__BB6_10;
	mov.b32 	%r26, %f32;
	shfl.sync.down.b32	%r27|%p11, %r26, 16, 31, -1;
	mov.b32 	%f21, %r27;
	add.f32 	%f22, %f32, %f21;
	mov.b32 	%r28, %f22;
	shfl.sync.down.b32	%r29|%p12, %r28, 8, 31, -1;
	mov.b32 	%f23, %r29;
	add.f32 	%f24, %f22, %f23;
	mov.b32 	%r30, %f24;
	shfl.sync.down.b32	%r31|%p13, %r30, 4, 31, -1;
	mov.b32 	%f25, %r31;
	add.f32 	%f26, %f24, %f25;
	mov.b32 	%r32, %f26;
	shfl.sync.down.b32	%r33|%p14, %r32, 2, 31, -1;
	mov.b32 	%f27, %r33;
	add.f32 	%f28, %f26, %f27;
	mov.b32 	%r34, %f28;
	shfl.sync.down.b32	%r35|%p15, %r34, 1, 31, -1;
	mov.b32 	%f29, %r35;
	add.f32 	%f7, %f28, %f29;
	setp.ne.s32 	%p16, %r3, 0;
	@%p16 bra 	$L__BB6_10;
	cvta.to.global.u64 	%rd11, %rd8;
	mul.wide.u32 	%rd12, %r1, 4;
	add.s64 	%rd13, %rd11, %rd12;
	st.global.f32 	[%rd13], %f7;
$L__BB6_10:
	ret;

}
	// .globl	_Z24reduce_minmax_u32_kernelPKjmPjS1_
.visible .entry _Z24reduce_minmax_u32_kernelPKjmPjS1_(
	.param .u64 .ptr .align 1 _Z24reduce_minmax_u32_kernelPKjmPjS1__param_0,
	.param .u64 _Z24reduce_minmax_u32_kernelPKjmPjS1__param_1,
	.param .u64 .ptr .align 1 _Z24reduce_minmax_u32_kernelPKjmPjS1__param_2,
	.param .u64 .ptr .align 1 _Z24reduce_minmax_u32_kernelPKjmPjS1__param_3
)
{
	.reg .pred 	%p<27>;
	.reg .b32 	%r<85>;
	.reg .b64 	%rd<15>;
	// demoted variable
	.shared .align 4 .b8 _ZZ24reduce_minmax_u32_kernelPKjmPjS1_E10shared_min[32];
	// demoted variable
	.shared .align 4 .b8 _ZZ24reduce_minmax_u32_kernelPKjmPjS1_E10shared_max[32];
	ld.param.u64 	%rd6, [_Z24reduce_minmax_u32_kernelPKjmPjS1__param_0];
	ld.param.u64 	%rd7, [_Z24reduce_minmax_u32_kernelPKjmPjS1__param_1];
	ld.param.u64 	%rd8, [_Z24reduce_minmax_u32_kernelPKjmPjS1__param_2];
	ld.param.u64 	%rd9, [_Z24reduce_minmax_u32_kernelPKjmPjS1__param_3];
	mov.u32 	%r19, %ctaid.x;
	mov.u32 	%r1, %ntid.x;
	mov.u32 	%r2, %tid.x;
	mad.lo.s32 	%r20, %r19, %r1, %r2;
	cvt.u64.u32 	%rd14, %r20;
	setp.le.u64 	%p1, %rd7, %rd14;
	mov.b32 	%r82, 0;
	mov.b32 	%r81, -1;
	@%p1 bra 	$L__BB7_3;
	mov.u32 	%r23, %nctaid.x;
	mul.lo.s32 	%r24, %r23, %r1;
	cvt.u64.u32 	%rd2, %r24;
	cvta.to.global.u64 	%rd3, %rd6;
	mov.b32 	%r81, -1;
	mov.b32 	%r82, 0;
$L__BB7_2:
	shl.b64 	%rd10, %rd14, 2;
	add.s64 	%rd11, %rd3, %rd10;
	ld.global.u32 	%r25, [%rd11];
	min.u32 	%r81, %r25, %r81;
	max.u32 	%r82, %r25, %r82;
	add.s64 	%rd14, %rd14, %rd2;
	setp.lt.u64 	%p2, %rd14, %rd7;
	@%p2 bra 	$L__BB7_2;
$L__BB7_3:
	shfl.sync.down.b32	%r26|%p3, %r81, 16, 31, -1;
	min.u32 	%r27, %r81, %r26;
	shfl.sync.down.b32	%r28|%p4, %r27, 8, 31, -1;
	min.u32 	%r29, %r27, %r28;
	shfl.sync.down.b32	%r30|%p5, %r29, 4, 31, -1;
	min.u32 	%r31, %r29, %r30;
	shfl.sync.down.b32	%r32|%p6, %r31, 2, 31, -1;
	min.u32 	%r33, %r31, %r32;
	shfl.sync.down.b32	%r34|%p7, %r33, 1, 31, -1;
	min.u32 	%r9, %r33, %r34;
	shfl.sync.down.b32	%r35|%p8, %r82, 16, 31, -1;
	max.u32 	%r36, %r82, %r35;
	shfl.sync.down.b32	%r37|%p9, %r36, 8, 31, -1;
	max.u32 	%r38, %r36, %r37;
	shfl.sync.down.b32	%r39|%p10, %r38, 4, 31, -1;
	max.u32 	%r40, %r38, %r39;
	shfl.sync.down.b32	%r41|%p11, %r40, 2, 31, -1;
	max.u32 	%r42, %r40, %r41;
	shfl.sync.down.b32	%r43|%p12, %r42, 1, 31, -1;
	max.u32 	%r10, %r42, %r43;
	and.b32  	%r44, %r2, 31;
	setp.ne.s32 	%p13, %r44, 0;
	@%p13 bra 	$L__BB7_5;
	shr.u32 	%r45, %r2, 3;
	and.b32  	%r46, %r45, 124;
	mov.u32 	%r47, _ZZ24reduce_minmax_u32_kernelPKjmPjS1_E10shared_min;
	add.s32 	%r48, %r47, %r46;
	st.shared.u32 	[%r48], %r9;
	mov.u32 	%r49, _ZZ24reduce_minmax_u32_kernelPKjmPjS1_E10shared_max;
	add.s32 	%r50, %r49, %r46;
	st.shared.u32 	[%r50], %r10;
$L__BB7_5:
	bar.sync 	0;
	shr.u32 	%r53, %r1, 5;
	setp.ge.u32 	%p14, %r2, %r53;
	mov.b32 	%r84, 0;
	mov.b32 	%r83, -1;
	@%p14 bra 	$L__BB7_7;
	shl.b32 	%r54, %r2, 2;
	mov.u32 	%r55, _ZZ24reduce_minmax_u32_kernelPKjmPjS1_E10shared_min;
	add.s32 	%r56, %r55, %r54;
	ld.shared.u32 	%r83, [%r56];
	mov.u32 	%r57, _ZZ24reduce_minmax_u32_kernelPKjmPjS1_E10shared_max;
	add.s32 	%r58, %r57, %r54;
	ld.shared.u32 	%r84, [%r58];
$L__BB7_7:
	setp.gt.u32 	%p15, %r2, 31;
	@%p15 bra 	$L__BB7_10;
	shfl.sync.down.b32	%r59|%p16, %r83, 16, 31, -1;
	min.u32 	%r60, %r83, %r59;
	shfl.sync.down.b32	%r61|%p17, %r60, 8, 31, -1;
	min.u32 	%r62, %r60, %r61;
	shfl.sync.down.b32	%r63|%p18, %r62, 4, 31, -1;
	min.u32 	%r64, %r62, %r63;
	shfl.sync.down.b32	%r65|%p19, %r64, 2, 31, -1;
	min.u32 	%r66, %r64, %r65;
	shfl.sync.down.b32	%r67|%p20, %r66, 1, 31, -1;
	min.u32 	%r15, %r66, %r67;
	shfl.sync.down.b32	%r68|%p21, %r84, 16, 31, -1;
	max.u32 	%r69, %r84, %r68;
	shfl.sync.down.b32	%r70|%p22, %r69, 8, 31, -1;
	max.u32 	%r71, %r69, %r70;
	shfl.sync.down.b32	%r72|%p23, %r71, 4, 31, -1;
	max.u32 	%r73, %r71, %r72;
	shfl.sync.down.b32	%r74|%p24, %r73, 2, 31, -1;
	max.u32 	%r75, %r73, %r74;
	shfl.sync.down.b32	%r76|%p25, %r75, 1, 31, -1;
	max.u32 	%r16, %r75, %r76;
	setp.ne.s32 	%p26, %r2, 0;
	@%p26 bra 	$L__BB7_10;
	cvta.to.global.u64 	%rd12, %rd8;
	atom.global.min.u32 	%r77, [%rd12], %r15;
	cvta.to.global.u64 	%rd13, %rd9;
	atom.global.max.u32 	%r78, [%rd13], %r16;
$L__BB7_10:
	ret;

}
	// .globl	_Z27radix_sort_histogram_kernelPKjmPji
.visible .entry _Z27radix_sort_histogram_kernelPKjmPji(
	.param .u64 .ptr .align 1 _Z27radix_sort_histogram_kernelPKjmPji_param_0,
	.param .u64 _Z27radix_sort_histogram_kernelPKjmPji_param_1,
	.param .u64 .ptr .align 1 _Z27radix_sort_histogram_kernelPKjmPji_param_2,
	.param .u32 _Z27radix_sort_histogram_kernelPKjmPji_param_3
)
{
	.reg .pred 	%p<5>;
	.reg .b32 	%r<23>;
	.reg .b64 	%rd<15>;
	// demoted variable
	.shared .align 4 .b8 _ZZ27radix_sort_histogram_kernelPKjmPjiE11shared_hist[64];
	ld.param.u64 	%rd6, [_Z27radix_sort_histogram_kernelPKjmPji_param_0];
	ld.param.u64 	%rd7, [_Z27radix_sort_histogram_kernelPKjmPji_param_1];
	ld.param.u64 	%rd8, [_Z27radix_sort_histogram_kernelPKjmPji_param_2];
	ld.param.u32 	%r5, [_Z27radix_sort_histogram_kernelPKjmPji_param_3];
	mov.u32 	%r1, %tid.x;
	setp.gt.u32 	%p1, %r1, 15;
	shl.b32 	%r6, %r1, 2;
	mov.u32 	%r7, _ZZ27radix_sort_histogram_kernelPKjmPjiE11shared_hist;
	add.s32 	%r2, %r7, %r6;
	@%p1 bra 	$L__BB8_2;
	mov.b32 	%r8, 0;
	st.shared.u32 	[%r2], %r8;
$L__BB8_2:
	bar.sync 	0;
	mov.u32 	%r3, %ctaid.x;
	mov.u32 	%r9, %ntid.x;
	mad.lo.s32 	%r10, %r3, %r9, %r1;
	cvt.u64.u32 	%rd14, %r10;
	mov.u32 	%r11, %nctaid.x;
	mul.lo.s32 	%r4, %r11, %r9;
	setp.le.u64 	%p2, %rd7, %rd14;
	@%p2 bra 	$L__BB8_5;
	cvta.to.global.u64 	%rd2, %rd6;
	cvt.u64.u32 	%rd3, %r4;
$L__BB8_4:
	shl.b64 	%rd9, %rd14, 2;
	add.s64 	%rd10, %rd2, %rd9;
	ld.global.u32 	%r12, [%rd10];
	shr.u32 	%r13, %r12, %r5;
	shl.b32 	%r14, %r13, 2;
	and.b32  	%r15, %r14, 60;
	add.s32 	%r17, %r7, %r15;
	atom.shared.add.u32 	%r18, [%r17], 1;
	add.s64 	%rd14, %rd14, %rd3;
	setp.lt.u64 	%p3, %rd14, %rd7;
	@%p3 bra 	$L__BB8_4;
$L__BB8_5:
	setp.gt.u32 	%p4, %r1, 15;
	bar.sync 	0;
	@%p4 bra 	$L__BB8_7;
	shl.b32 	%r19, %r3, 4;
	add.s32 	%r20, %r19, %r1;
	cvta.to.global.u64 	%rd11, %rd8;
	mul.wide.u32 	%rd12, %r20, 4;
	add.s64 	%rd13, %rd11, %rd12;
	ld.shared.u32 	%r21, [%r2];
	atom.global.add.u32 	%r22, [%rd13], %r21;
$L__BB8_7:
	ret;

}
	// .globl	_Z25radix_sort_scatter_kernelPKjPjS0_mi
.visible .entry _Z25radix_sort_scatter_kernelPKjPjS0_mi(
	.param .u64 .ptr .align 1 _Z25radix_sort_scatter_kernelPKjPjS0_mi_param_0,
	.param .u64 .ptr .align 1 _Z25radix_sort_scatter_kernelPKjPjS0_mi_param_1,
	.param .u64 .ptr .align 1 _Z25radix_sort_scatter_kernelPKjPjS0_mi_param_2,
	.param .u64 _Z25radix_sort_scatter_kernelPKjPjS0_mi_param_3,
	.param .u32 _Z25radix_sort_scatter_kernelPKjPjS0_mi_param_4
)
{
	.reg .pred 	%p<3>;
	.reg .b32 	%r<20>;
	.reg .b64 	%rd<15>;
	// demoted variable
	.shared .align 4 .b8 _ZZ25radix_sort_scatter_kernelPKjPjS0_miE14shared_offsets[64];
	ld.param.u64 	%rd2, [_Z25radix_sort_scatter_kernelPKjPjS0_mi_param_0];
	ld.param.u64 	%rd3, [_Z25radix_sort_scatter_kernelPKjPjS0_mi_param_1];
	ld.param.u64 	%rd4, [_Z25radix_sort_scatter_kernelPKjPjS0_mi_param_2];
	ld.param.u64 	%rd5, [_Z25radix_sort_scatter_kernelPKjPjS0_mi_param_3];
	ld.param.u32 	%r2, [_Z25radix_sort_scatter_kernelPKjPjS0_mi_param_4];
	mov.u32 	%r1, %tid.x;
	setp.gt.u32 	%p1, %r1, 15;
	@%p1 bra 	$L__BB9_2;
	cvta.to.global.u64 	%rd6, %rd4;
	mov.u32 	%r3, %ctaid.x;
	shl.b32 	%r4, %r3, 4;
	add.s32 	%r5, %r4, %r1;
	mul.wide.u32 	%rd7, %r5, 4;
	add.s64 	%rd8, %rd6, %rd7;
	ld.global.u32 	%r6, [%rd8];
	shl.b32 	%r7, %r1, 2;
	mov.u32 	%r8, _ZZ25radix_sort_scatter_kernelPKjPjS0_miE14shared_offsets;
	add.s32 	%r9, %r8, %r7;
	st.shared.u32 	[%r9], %r6;
$L__BB9_2:
	bar.sync 	0;
	mov.u32 	%r10, %ctaid.x;
	mov.u32 	%r11, %ntid.x;
	mad.lo.s32 	%r12, %r10, %r11, %r1;
	cvt.u64.u32 	%rd1, %r12;
	setp.le.u64 	%p2, %rd5, %rd1;
	@%p2 bra 	$L__BB9_4;
	cvta.to.global.u64 	%rd9, %rd2;
	shl.b64 	%rd10, %rd1, 2;
	add.s64 	%rd11, %rd9, %rd10;
	ld.global.u32 	%r13, [%rd11];
	shr.u32 	%r14, %r13, %r2;
	shl.b32 	%r15, %r14, 2;
	and.b32  	%r16, %r15, 60;
	mov.u32 	%r17, _ZZ25radix_sort_scatter_kernelPKjPjS0_miE14shared_offsets;
	add.s32 	%r18, %r17, %r16;
	atom.shared.add.u32 	%r19, [%r18], 1;
	cvta.to.global.u64 	%rd12, %rd3;
	mul.wide.u32 	%rd13, %r19, 4;
	add.s64 	%rd14, %rd12, %rd13;
	st.global.u32 	[%rd14], %r13;
$L__BB9_4:
	ret;

}
	// .globl	_Z11grep_kernelPKcmS0_mPjS1_j
.visible .entry _Z11grep_kernelPKcmS0_mPjS1_j(
	.param .u64 .ptr .align 1 _Z11grep_kernelPKcmS0_mPjS1_j_param_0,
	.param .u64 _Z11grep_kernelPKcmS0_mPjS1_j_param_1,
	.param .u64 .ptr .align 1 _Z11grep_kernelPKcmS0_mPjS1_j_param_2,
	.param .u64 _Z11grep_kernelPKcmS0_mPjS1_j_param_3,
	.param .u64 .ptr .align 1 _Z11grep_kernelPKcmS0_mPjS1_j_param_4,
	.param .u64 .ptr .align 1 _Z11grep_kernelPKcmS0_mPjS1_j_param_5,
	.param .u32 _Z11grep_kernelPKcmS0_mPjS1_j_param_6
)
{
	.reg .pred 	%p<133>;
	.reg .b16 	%rs<100>;
	.reg .b32 	%r<260>;
	.reg .b64 	%rd<209>;

	ld.param.u64 	%rd84, [_Z11grep_kernelPKcmS0_mPjS1_j_param_0];
	ld.param.u64 	%rd80, [_Z11grep_kernelPKcmS0_mPjS1_j_param_1];
	ld.param.u64 	%rd82, [_Z11grep_kernelPKcmS0_mPjS1_j_param_3];
	ld.param.u64 	%rd85, [_Z11grep_kernelPKcmS0_mPjS1_j_param_4];
	ld.param.u64 	%rd86, [_Z11grep_kernelPKcmS0_mPjS1_j_param_5];
	cvta.to.global.u64 	%rd1, %rd84;
	cvta.to.global.u64 	%rd2, %rd85;
	cvta.to.global.u64 	%rd3, %rd86;
	mov.u32 	%r48, %ctaid.x;
	mov.u32 	%r49, %ntid.x;
	mov.u32 	%r50, %tid.x;
	mad.lo.s32 	%r51, %r48, %r49, %r50;
	cvt.u64.u32 	%rd189, %r51;
	mov.u32 	%r52, %nctaid.x;
	mul.lo.s32 	%r53, %r52, %r49;
	cvt.u64.u32 	%rd5, %r53;
	setp.eq.s32 	%p1, %r51, 0;
	setp.eq.s64 	%p2, %rd80, 0;
	mov.b64 	%rd187, 0;
	mov.b32 	%r240, 0;
	or.pred  	%p3, %p1, %p2;
	@%p3 bra 	$L__BB10_13;
	min.u64 	%rd89, %rd189, %rd80;
	max.u64 	%rd6, %rd89, 1;
	setp.lt.u64 	%p4, %rd89, 16;
	mov.b32 	%r240, 0;
	mov.b64 	%rd179, 0;
	mov.u64 	%rd187, %rd179;
	@%p4 bra 	$L__BB10_4;
	mov.b32 	%r240, 0;
	mov.b64 	%rd197, 0;
	mov.u64 	%rd187, %rd197;
$L__BB10_3:
	.pragma "nounroll";
	add.s64 	%rd91, %rd1, %rd197;
	ld.global.u8 	%rs3, [%rd91];
	setp.eq.s16 	%p5, %rs3, 10;
	add.s64 	%rd92, %rd197, 1;
	selp.u32 	%r57, 1, 0, %p5;
	add.s32 	%r58, %r240, %r57;
	selp.b64 	%rd93, %rd92, %rd187, %p5;
	ld.global.u8 	%rs4, [%rd91+1];
	setp.eq.s16 	%p6, %rs4, 10;
	add.s64 	%rd94, %rd197, 2;
	selp.u32 	%r59, 1, 0, %p6;
	add.s32 	%r60, %r58, %r59;
	selp.b64 	%rd95, %rd94, %rd93, %p6;
	ld.global.u8 	%rs5, [%rd91+2];
	setp.eq.s16 	%p7, %rs5, 10;
	add.s64 	%rd96, %rd197, 3;
	selp.u32 	%r61, 1, 0, %p7;
	add.s32 	%r62, %r60, %r61;
	selp.b64 	%rd97, %rd96, %rd95, %p7;
	ld.global.u8 	%rs6, [%rd91+3];
	setp.eq.s16 	%p8, %rs6, 10;
	add.s64 	%rd98, %rd197, 4;
	selp.u32 	%r63, 1, 0, %p8;
	add.s32 	%r64, %r62, %r63;
	selp.b64 	%rd99, %rd98, %rd97, %p8;
	ld.global.u8 	%rs7, [%rd91+4];
	setp.eq.s16 	%p9, %rs7, 10;
	add.s64 	%rd100, %rd197, 5;
	selp.u32 	%r65, 1, 0, %p9;
	add.s32 	%r66, %r64, %r65;
	selp.b64 	%rd101, %rd100, %rd99, %p9;
	ld.global.u8 	%rs8, [%rd91+5];
	setp.eq.s16 	%p10, %rs8, 10;
	add.s64 	%rd102, %rd197, 6;
	selp.u32 	%r67, 1, 0, %p10;
	add.s32 	%r68, %r66, %r67;
	selp.b64 	%rd103, %rd102, %rd101, %p10;
	ld.global.u8 	%rs9, [%rd91+6];
	setp.eq.s16 	%p11, %rs9, 10;
	add.s64 	%rd104, %rd197, 7;
	selp.u32 	%r69, 1, 0, %p11;
	add.s32 	%r70, %r68, %r69;
	selp.b64 	%rd105, %rd104, %rd103, %p11;
	ld.global.u8 	%rs10, [%rd91+7];
	setp.eq.s16 	%p12, %rs10, 10;
	add.s64 	%rd106, %rd197, 8;
	selp.u32 	%r71, 1, 0, %p12;
	add.s32 	%r72, %r70, %r71;
	selp.b64 	%rd107, %rd106, %rd105, %p12;
	ld.global.u8 	%rs11, [%rd91+8];
	setp.eq.s16 	%p13, %rs11, 10;
	add.s64 	%rd108, %rd197, 9;
	selp.u32 	%r73, 1, 0, %p13;
	add.s32 	%r74, %r72, %r73;
	selp.b64 	%rd109, %rd108, %rd107, %p13;
	ld.global.u8 	%rs12, [%rd91+9];
	setp.eq.s16 	%p14, %rs12, 10;
	add.s64 	%rd110, %rd197, 10;
	selp.u32 	%r75, 1, 0, %p14;
	add.s32 	%r76, %r74, %r75;
	selp.b64 	%rd111, %rd110, %rd109, %p14;
	ld.global.u8 	%rs13, [%rd91+10];
	setp.eq.s16 	%p15, %rs13, 10;
	add.s64 	%rd112, %rd197, 11;
	selp.u32 	%r77, 1, 0, %p15;
	add.s32 	%r78, %r76, %r77;
	selp.b64 	%rd113, %rd112, %rd111, %p15;
	ld.global.u8 	%rs14, [%rd91+11];
	setp.eq.s16 	%p16, %rs14, 10;
	add.s64 	%rd114, %rd197, 12;
	selp.u32 	%r79, 1, 0, %p16;
	add.s32 	%r80, %r78, %r79;
	selp.b64 	%rd115, %rd114, %rd113, %p16;
	ld.global.u8 	%rs15, [%rd91+12];
	setp.eq.s16 	%p17, %rs15, 10;
	add.s64 	%rd116, %rd197, 13;
	selp.u32 	%r81, 1, 0, %p17;
	add.s32 	%r82, %r80, %r81;
	selp.b64 	%rd117, %rd116, %rd115, %p17;
	ld.global.u8 	%rs16, [%rd91+13];
	setp.eq.s16 	%p18, %rs16, 10;
	add.s64 	%rd118, %rd197, 14;
	selp.u32 	%r83, 1, 0, %p18;
	add.s32 	%r84, %r82, %r83;
	selp.b64 	%rd119, %rd118, %rd117, %p18;
	ld.global.u8 	%rs17, [%rd91+14];
	setp.eq.s16 	%p19, %rs17, 10;
	add.s64 	%rd120, %rd197, 15;
	selp.u32 	%r85, 1, 0, %p19;
	add.s32 	%r86, %r84, %r85;
	selp.b64 	%rd121, %rd120, %rd119, %p19;
	ld.global.u8 	%rs18, [%rd91+15];
	setp.eq.s16 	%p20, %rs18, 10;
	add.s64 	%rd197, %rd197, 16;
	selp.u32 	%r87, 1, 0, %p20;
	add.s32 	%r240, %r86, %r87;
	selp.b64 	%rd187, %rd197, %rd121, %p20;
	and.b64  	%rd179, %rd6, 4294967280;
	setp.eq.s64 	%p21, %rd197, %rd179;
	@%p21 bra 	$L__BB10_4;
	bra.uni 	$L__BB10_3;
$L__BB10_4:
	and.b64  	%rd10, %rd6, 15;
	setp.eq.s64 	%p22, %rd10, 0;
	@%p22 bra 	$L__BB10_13;
	and.b64  	%rd11, %rd6, 7;
	setp.lt.u64 	%p23, %rd10, 8;
	@%p23 bra 	$L__BB10_7;
	add.s64 	%rd123, %rd1, %rd179;
	ld.global.u8 	%rs19, [%rd123];
	setp.eq.s16 	%p24, %rs19, 10;
	add.s64 	%rd124, %rd179, 1;
	selp.u32 	%r89, 1, 0, %p24;
	add.s32 	%r90, %r240, %r89;
	selp.b64 	%rd125, %rd124, %rd187, %p24;
	ld.global.u8 	%rs20, [%rd123+1];
	setp.eq.s16 	%p25, %rs20, 10;
	add.s64 	%rd126, %rd179, 2;
	selp.u32 	%r91, 1, 0, %p25;
	add.s32 	%r92, %r90, %r91;
	selp.b64 	%rd127, %rd126, %rd125, %p25;
	ld.global.u8 	%rs21, [%rd123+2];
	setp.eq.s16 	%p26, %rs21, 10;
	add.s64 	%rd128, %rd179, 3;
	selp.u32 	%r93, 1, 0, %p26;
	add.s32 	%r94, %r92, %r93;
	selp.b64 	%rd129, %rd128, %rd127, %p26;
	ld.global.u8 	%rs22, [%rd123+3];
	setp.eq.s16 	%p27, %rs22, 10;
	add.s64 	%rd130, %rd179, 4;
	selp.u32 	%r95, 1, 0, %p27;
	add.s32 	%r96, %r94, %r95;
	selp.b64 	%rd131, %rd130, %rd129, %p27;
	ld.global.u8 	%rs23, [%rd123+4];
	setp.eq.s16 	%p28, %rs23, 10;
	add.s64 	%rd132, %rd179, 5;
	selp.u32 	%r97, 1, 0, %p28;
	add.s32 	%r98, %r96, %r97;
	selp.b64 	%rd133, %rd132, %rd131, %p28;
	ld.global.u8 	%rs24, [%rd123+5];
	setp.eq.s16 	%p29, %rs24, 10;
	add.s64 	%rd134, %rd179, 6;
	selp.u32 	%r99, 1, 0, %p29;
	add.s32 	%r100, %r98, %r99;
	selp.b64 	%rd135, %rd134, %rd133, %p29;
	ld.global.u8 	%rs25, [%rd123+6];
	setp.eq.s16 	%p30, %rs25, 10;
	add.s64 	%rd136, %rd179, 7;
	selp.u32 	%r101, 1, 0, %p30;
	add.s32 	%r102, %r100, %r101;
	selp.b64 	%rd137, %rd136, %rd135, %p30;
	ld.global.u8 	%rs26, [%rd123+7];
	setp.eq.s16 	%p31, %rs26, 10;
	add.s64 	%rd179, %rd179, 8;
	selp.u32 	%r103, 1, 0, %p31;
	add.s32 	%r240, %r102, %r103;
	selp.b64 	%rd187, %rd179, %rd137, %p31;
$L__BB10_7:
	setp.eq.s64 	%p32, %rd11, 0;
	@%p32 bra 	$L__BB10_13;
	and.b64  	%rd17, %rd6, 3;
	setp.lt.u64 	%p33, %rd11, 4;
	@%p33 bra 	$L__BB10_10;
	add.s64 	%rd139, %rd1, %rd179;
	ld.global.u8 	%rs27, [%rd139];
	setp.eq.s16 	%p34, %rs27, 10;
	add.s64 	%rd140, %rd179, 1;
	selp.u32 	%r105, 1, 0, %p34;
	add.s32 	%r106, %r240, %r105;
	selp.b64 	%rd141, %rd140, %rd187, %p34;
	ld.global.u8 	%rs28, [%rd139+1];
	setp.eq.s16 	%p35, %rs28, 10;
	add.s64 	%rd142, %rd179, 2;
	selp.u32 	%r107, 1, 0, %p35;
	add.s32 	%r108, %r106, %r107;
	selp.b64 	%rd143, %rd142, %rd141, %p35;
	ld.global.u8 	%rs29, [%rd139+2];
	setp.eq.s16 	%p36, %rs29, 10;
	add.s64 	%rd144, %rd179, 3;
	selp.u32 	%r109, 1, 0, %p36;
	add.s32 	%r110, %r108, %r109;
	selp.b64 	%rd145, %rd144, %rd143, %p36;
	ld.global.u8 	%rs30, [%rd139+3];
	setp.eq.s16 	%p37, %rs30, 10;
	add.s64 	%rd179, %rd179, 4;
	selp.u32 	%r111, 1, 0, %p37;
	add.s32 	%r240, %r110, %r111;
	selp.b64 	%rd187, %rd179, %rd145, %p37;
$L__BB10_10:
	setp.eq.s64 	%p38, %rd17, 0;
	@%p38 bra 	$L__BB10_13;
	mov.b64 	%rd186, 0;
$L__BB10_12:
	.pragma "nounroll";
	add.s64 	%rd147, %rd1, %rd179;
	ld.global.u8 	%rs31, [%rd147];
	setp.eq.s16 	%p39, %rs31, 10;
	add.s64 	%rd179, %rd179, 1;
	selp.u32 	%r112, 1, 0, %p39;
	add.s32 	%r240, %r240, %r112;
	selp.b64 	%rd187, %rd179, %rd187, %p39;
	add.s64 	%rd186, %rd186, 1;
	setp.ne.s64 	%p40, %rd186, %rd17;
	@%p40 bra 	$L__BB10_12;
$L__BB10_13:
	sub.s64 	%rd30, %rd80, %rd82;
	setp.lt.u64 	%p41, %rd30, %rd189;
	@%p41 bra 	$L__BB10_54;
	setp.ne.s64 	%p42, %rd82, 0;
	@%p42 bra 	$L__BB10_33;
	add.s64 	%rd31, %rd189, -1;
	mov.b64 	%rd188, 0;
$L__BB10_16:
	setp.le.u64 	%p90, %rd189, %rd187;
	@%p90 bra 	$L__BB10_30;
	sub.s64 	%rd35, %rd189, %rd187;
	mad.lo.s64 	%rd167, %rd188, %rd5, %rd31;
	sub.s64 	%rd168, %rd167, %rd187;
	and.b64  	%rd36, %rd35, 15;
	setp.lt.u64 	%p91, %rd168, 15;
	mov.u64 	%rd193, %rd187;
	@%p91 bra 	$L__BB10_20;
	and.b64  	%rd191, %rd35, -16;
	mov.u64 	%rd193, %rd187;
$L__BB10_19:
	.pragma "nounroll";
	add.s64 	%rd169, %rd1, %rd193;
	ld.global.u8 	%rs69, [%rd169];
	setp.eq.s16 	%p92, %rs69, 10;
	selp.u32 	%r173, 1, 0, %p92;
	add.s32 	%r174, %r240, %r173;
	ld.global.u8 	%rs70, [%rd169+1];
	setp.eq.s16 	%p93, %rs70, 10;
	selp.u32 	%r175, 1, 0, %p93;
	add.s32 	%r176, %r174, %r175;
	ld.global.u8 	%rs71, [%rd169+2];
	setp.eq.s16 	%p94, %rs71, 10;
	selp.u32 	%r177, 1, 0, %p94;
	add.s32 	%r178, %r176, %r177;
	ld.global.u8 	%rs72, [%rd169+3];
	setp.eq.s16 	%p95, %rs72, 10;
	selp.u32 	%r179, 1, 0, %p95;
	add.s32 	%r180, %r178, %r179;
	ld.global.u8 	%rs73, [%rd169+4];
	setp.eq.s16 	%p96, %rs73, 10;
	selp.u32 	%r181, 1, 0, %p96;
	add.s32 	%r182, %r180, %r181;
	ld.global.u8 	%rs74, [%rd169+5];
	setp.eq.s16 	%p97, %rs74, 10;
	selp.u32 	%r183, 1, 0, %p97;
	add.s32 	%r184, %r182, %r183;
	ld.global.u8 	%rs75, [%rd169+6];
	setp.eq.s16 	%p98, %rs75, 10;
	selp.u32 	%r185, 1, 0, %p98;
	add.s32 	%r186, %r184, %r185;
	ld.global.u8 	%rs76, [%rd169+7];
	setp.eq.s16 	%p99, %rs76, 10;
	selp.u32 	%r187, 1, 0, %p99;
	add.s32 	%r188, %r186, %r187;
	ld.global.u8 	%rs77, [%rd169+8];
	setp.eq.s16 	%p100, %rs77, 10;
	selp.u32 	%r189, 1, 0, %p100;
	add.s32 	%r190, %r188, %r189;
	ld.global.u8 	%rs78, [%rd169+9];
	setp.eq.s16 	%p101, %rs78, 10;
	selp.u32 	%r191, 1, 0, %p101;
	add.s32 	%r192, %r190, %r191;
	ld.global.u8 	%rs79, [%rd169+10];
	setp.eq.s16 	%p102, %rs79, 10;
	selp.u32 	%r193, 1, 0, %p102;
	add.s32 	%r194, %r192, %r193;
	ld.global.u8 	%rs80, [%rd169+11];
	setp.eq.s16 	%p103, %rs80, 10;
	selp.u32 	%r195, 1, 0, %p103;
	add.s32 	%r196, %r194, %r195;
	ld.global.u8 	%rs81, [%rd169+12];
	setp.eq.s16 	%p104, %rs81, 10;
	selp.u32 	%r197, 1, 0, %p104;
	add.s32 	%r198, %r196, %r197;
	ld.global.u8 	%rs82, [%rd169+13];
	setp.eq.s16 	%p105, %rs82, 10;
	selp.u32 	%r199, 1, 0, %p105;
	add.s32 	%r200, %r198, %r199;
	ld.global.u8 	%rs83, [%rd169+14];
	setp.eq.s16 	%p106, %rs83, 10;
	selp.u32 	%r201, 1, 0, %p106;
	add.s32 	%r202, %r200, %r201;
	ld.global.u8 	%rs84, [%rd169+15];
	setp.eq.s16 	%p107, %rs84, 10;
	selp.u32 	%r203, 1, 0, %p107;
	add.s32 	%r240, %r202, %r203;
	add.s64 	%rd193, %rd193, 16;
	add.s64 	%rd191, %rd191, -16;
	setp.ne.s64 	%p108, %rd191, 0;
	@%p108 bra 	$L__BB10_19;
$L__BB10_20:
	setp.eq.s64 	%p109, %rd36, 0;
	mov.u64 	%rd187, %rd189;
	@%p109 bra 	$L__BB10_30;
	and.b64  	%rd43, %rd35, 7;
	setp.lt.u64 	%p110, %rd36, 8;
	@%p110 bra 	$L__BB10_23;
	add.s64 	%rd170, %rd1, %rd193;
	ld.global.u8 	%rs85, [%rd170];
	setp.eq.s16 	%p111, %rs85, 10;
	selp.u32 	%r205, 1, 0, %p111;
	add.s32 	%r206, %r240, %r205;
	ld.global.u8 	%rs86, [%rd170+1];
	setp.eq.s16 	%p112, %rs86, 10;
	selp.u32 	%r207, 1, 0, %p112;
	add.s32 	%r208, %r206, %r207;
	ld.global.u8 	%rs87, [%rd170+2];
	setp.eq.s16 	%p113, %rs87, 10;
	selp.u32 	%r209, 1, 0, %p113;
	add.s32 	%r210, %r208, %r209;
	ld.global.u8 	%rs88, [%rd170+3];
	setp.eq.s16 	%p114, %rs88, 10;
	selp.u32 	%r211, 1, 0, %p114;
	add.s32 	%r212, %r210, %r211;
	ld.global.u8 	%rs89, [%rd170+4];
	setp.eq.s16 	%p115, %rs89, 10;
	selp.u32 	%r213, 1, 0, %p115;
	add.s32 	%r214, %r212, %r213;
	ld.global.u8 	%rs90, [%rd170+5];
	setp.eq.s16 	%p116, %rs90, 10;
	selp.u32 	%r215, 1, 0, %p116;
	add.s32 	%r216, %r214, %r215;
	ld.global.u8 	%rs91, [%rd170+6];
	setp.eq.s16 	%p117, %rs91, 10;
	selp.u32 	%r217, 1, 0, %p117;
	add.s32 	%r218, %r216, %r217;
	ld.global.u8 	%rs92, [%rd170+7];
	setp.eq.s16 	%p118, %rs92, 10;
	selp.u32 	%r219, 1, 0, %p118;
	add.s32 	%r240, %r218, %r219;
	add.s64 	%rd193, %rd193, 8;
$L__BB10_23:
	setp.eq.s64 	%p119, %rd43, 0;
	mov.u64 	%rd187, %rd189;
	@%p119 bra 	$L__BB10_30;
	and.b64  	%rd46, %rd35, 3;
	setp.lt.u64 	%p120, %rd43, 4;
	@%p120 bra 	$L__BB10_26;
	add.s64 	%rd171, %rd1, %rd193;
	ld.global.u8 	%rs93, [%rd171];
	setp.eq.s16 	%p121, %rs93, 10;
	selp.u32 	%r221, 1, 0, %p121;
	add.s32 	%r222, %r240, %r221;
	ld.global.u8 	%rs94, [%rd171+1];
	setp.eq.s16 	%p122, %rs94, 10;
	selp.u32 	%r223, 1, 0, %p122;
	add.s32 	%r224, %r222, %r223;
	ld.global.u8 	%rs95, [%rd171+2];
	setp.eq.s16 	%p123, %rs95, 10;
	selp.u32 	%r225, 1, 0, %p123;
	add.s32 	%r226, %r224, %r225;
	ld.global.u8 	%rs96, [%rd171+3];
	setp.eq.s16 	%p124, %rs96, 10;
	selp.u32 	%r227, 1, 0, %p124;
	add.s32 	%r240, %r226, %r227;
	add.s64 	%rd193, %rd193, 4;
$L__BB10_26:
	setp.eq.s64 	%p125, %rd46, 0;
	mov.u64 	%rd187, %rd189;
	@%p125 bra 	$L__BB10_30;
	add.s64 	%rd49, %rd1, %rd193;
	ld.global.u8 	%rs97, [%rd49];
	setp.eq.s16 	%p126, %rs97, 10;
	selp.u32 	%r228, 1, 0, %p126;
	add.s32 	%r240, %r240, %r228;
	setp.eq.s64 	%p127, %rd46, 1;
	mov.u64 	%rd187, %rd189;
	@%p127 bra 	$L__BB10_30;
	ld.global.u8 	%rs98, [%rd49+1];
	setp.eq.s16 	%p128, %rs98, 10;
	selp.u32 	%r229, 1, 0, %p128;
	add.s32 	%r240, %r240, %r229;
	setp.eq.s64 	%p129, %rd46, 2;
	mov.u64 	%rd187, %rd189;
	@%p129 bra 	$L__BB10_30;
	ld.global.u8 	%rs99, [%rd49+2];
	setp.eq.s16 	%p130, %rs99, 10;
	selp.u32 	%r230, 1, 0, %p130;
	add.s32 	%r240, %r240, %r230;
	mov.u64 	%rd187, %rd189;
$L__BB10_30:
	ld.param.u32 	%r232, [_Z11grep_kernelPKcmS0_mPjS1_j_param_6];
	atom.global.add.u32 	%r27, [%rd3], 1;
	setp.ge.u32 	%p131, %r27, %r232;
	@%p131 bra 	$L__BB10_32;
	mul.wide.u32 	%rd172, %r27, 4;
	add.s64 	%rd173, %rd2, %rd172;
	st.global.u32 	[%rd173], %r240;
$L__BB10_32:
	add.s64 	%rd189, %rd189, %rd5;
	setp.gt.u64 	%p132, %rd189, %rd30;
	add.s64 	%rd188, %rd188, 1;
	@%p132 bra 	$L__BB10_54;
	bra.uni 	$L__BB10_16;
$L__BB10_33:
	ld.param.u64 	%rd174, [_Z11grep_kernelPKcmS0_mPjS1_j_param_2];
	add.s64 	%rd53, %rd189, -1;
	cvta.to.global.u64 	%rd54, %rd174;
	mov.b64 	%rd199, 0;
$L__BB10_34:
	setp.le.u64 	%p43, %rd189, %rd187;
	@%p43 bra 	$L__BB10_48;
	sub.s64 	%rd63, %rd189, %rd187;
	mad.lo.s64 	%rd149, %rd199, %rd5, %rd53;
	sub.s64 	%rd150, %rd149, %rd187;
	setp.lt.u64 	%p44, %rd150, 15;
	mov.u64 	%rd206, %rd187;
	@%p44 bra 	$L__BB10_38;
	mov.b64 	%rd207, 0;
	mov.u64 	%rd206, %rd187;
$L__BB10_37:
	.pragma "nounroll";
	add.s64 	%rd152, %rd1, %rd206;
	ld.global.u8 	%rs32, [%rd152];
	setp.eq.s16 	%p45, %rs32, 10;
	selp.u32 	%r114, 1, 0, %p45;
	add.s32 	%r115, %r240, %r114;
	ld.global.u8 	%rs33, [%rd152+1];
	setp.eq.s16 	%p46, %rs33, 10;
	selp.u32 	%r116, 1, 0, %p46;
	add.s32 	%r117, %r115, %r116;
	ld.global.u8 	%rs34, [%rd152+2];
	setp.eq.s16 	%p47, %rs34, 10;
	selp.u32 	%r118, 1, 0, %p47;
	add.s32 	%r119, %r117, %r118;
	ld.global.u8 	%rs35, [%rd152+3];
	setp.eq.s16 	%p48, %rs35, 10;
	selp.u32 	%r120, 1, 0, %p48;
	add.s32 	%r121, %r119, %r120;
	ld.global.u8 	%rs36, [%rd152+4];
	setp.eq.s16 	%p49, %rs36, 10;
	selp.u32 	%r122, 1, 0, %p49;
	add.s32 	%r123, %r121, %r122;
	ld.global.u8 	%rs37, [%rd152+5];
	setp.eq.s16 	%p50, %rs37, 10;
	selp.u32 	%r124, 1, 0, %p50;
	add.s32 	%r125, %r123, %r124;
	ld.global.u8 	%rs38, [%rd152+6];
	setp.eq.s16 	%p51, %rs38, 10;
	selp.u32 	%r126, 1, 0, %p51;
	add.s32 	%r127, %r125, %r126;
	ld.global.u8 	%rs39, [%rd152+7];
	setp.eq.s16 	%p52, %rs39, 10;
	selp.u32 	%r128, 1, 0, %p52;
	add.s32 	%r129, %r127, %r128;
	ld.global.u8 	%rs40, [%rd152+8];
	setp.eq.s16 	%p53, %rs40, 10;
	selp.u32 	%r130, 1, 0, %p53;
	add.s32 	%r131, %r129, %r130;
	ld.global.u8 	%rs41, [%rd152+9];
	setp.eq.s16 	%p54, %rs41, 10;
	selp.u32 	%r132, 1, 0, %p54;
	add.s32 	%r133, %r131, %r132;
	ld.global.u8 	%rs42, [%rd152+10];
	setp.eq.s16 	%p55, %rs42, 10;
	selp.u32 	%r134, 1, 0, %p55;
	add.s32 	%r135, %r133, %r134;
	ld.global.u8 	%rs43, [%rd152+11];
	setp.eq.s16 	%p56, %rs43, 10;
	selp.u32 	%r136, 1, 0, %p56;
	add.s32 	%r137, %r135, %r136;
	ld.global.u8 	%rs44, [%rd152+12];
	setp.eq.s16 	%p57, %rs44, 10;
	selp.u32 	%r138, 1, 0, %p57;
	add.s32 	%r139, %r137, %r138;
	ld.global.u8 	%rs45, [%rd152+13];
	setp.eq.s16 	%p58, %rs45, 10;
	selp.u32 	%r140, 1, 0, %p58;
	add.s32 	%r141, %r139, %r140;
	ld.global.u8 	%rs46, [%rd152+14];
	setp.eq.s16 	%p59, %rs46, 10;
	selp.u32 	%r142, 1, 0, %p59;
	add.s32 	%r143, %r141, %r142;
	ld.global.u8 	%rs47, [%rd152+15];
	setp.eq.s16 	%p60, %rs47, 10;
	selp.u32 	%r144, 1, 0, %p60;
	add.s32 	%r240, %r143, %r144;
	add.s64 	%rd206, %rd206, 16;
	add.s64 	%rd207, %rd207, 16;
	and.b64  	%rd153, %rd63, -16;
	setp.eq.s64 	%p61, %rd207, %rd153;
	@%p61 bra 	$L__BB10_38;
	bra.uni 	$L__BB10_37;
$L__BB10_38:
	and.b64  	%rd154, %rd63, 15;
	setp.eq.s64 	%p62, %rd154, 0;
	mov.u64 	%rd187, %rd189;
	@%p62 bra 	$L__BB10_48;
	setp.lt.u64 	%p63, %rd154, 8;
	@%p63 bra 	$L__BB10_41;
	add.s64 	%rd156, %rd1, %rd206;
	ld.global.u8 	%rs48, [%rd156];
	setp.eq.s16 	%p64, %rs48, 10;
	selp.u32 	%r146, 1, 0, %p64;
	add.s32 	%r147, %r240, %r146;
	ld.global.u8 	%rs49, [%rd156+1];
	setp.eq.s16 	%p65, %rs49, 10;
	selp.u32 	%r148, 1, 0, %p65;
	add.s32 	%r149, %r147, %r148;
	ld.global.u8 	%rs50, [%rd156+2];
	setp.eq.s16 	%p66, %rs50, 10;
	selp.u32 	%r150, 1, 0, %p66;
	add.s32 	%r151, %r149, %r150;
	ld.global.u8 	%rs51, [%rd156+3];
	setp.eq.s16 	%p67, %rs51, 10;
	selp.u32 	%r152, 1, 0, %p67;
	add.s32 	%r153, %r151, %r152;
	ld.global.u8 	%rs52, [%rd156+4];
	setp.eq.s16 	%p68, %rs52, 10;
	selp.u32 	%r154, 1, 0, %p68;
	add.s32 	%r155, %r153, %r154;
	ld.global.u8 	%rs53, [%rd156+5];
	setp.eq.s16 	%p69, %rs53, 10;
	selp.u32 	%r156, 1, 0, %p69;
	add.s32 	%r157, %r155, %r156;
	ld.global.u8 	%rs54, [%rd156+6];
	setp.eq.s16 	%p70, %rs54, 10;
	selp.u32 	%r158, 1, 0, %p70;
	add.s32 	%r159, %r157, %r158;
	ld.global.u8 	%rs55, [%rd156+7];
	setp.eq.s16 	%p71, %rs55, 10;
	selp.u32 	%r160, 1, 0, %p71;
	add.s32 	%r240, %r159, %r160;
	add.s64 	%rd206, %rd206, 8;
$L__BB10_41:
	and.b64  	%rd157, %rd63, 7;
	setp.eq.s64 	%p72, %rd157, 0;
	mov.u64 	%rd187, %rd189;
	@%p72 bra 	$L__BB10_48;
	and.b64  	%rd67, %rd63, 3;
	setp.lt.u64 	%p73, %rd157, 4;
	@%p73 bra 	$L__BB10_44;
	add.s64 	%rd159, %rd1, %rd206;
	ld.global.u8 	%rs56, [%rd159];
	setp.eq.s16 	%p74, %rs56, 10;
	selp.u32 	%r162, 1, 0, %p74;
	add.s32 	%r163, %r240, %r162;
	ld.global.u8 	%rs57, [%rd159+1];
	setp.eq.s16 	%p75, %rs57, 10;
	selp.u32 	%r164, 1, 0, %p75;
	add.s32 	%r165, %r163, %r164;
	ld.global.u8 	%rs58, [%rd159+2];
	setp.eq.s16 	%p76, %rs58, 10;
	selp.u32 	%r166, 1, 0, %p76;
	add.s32 	%r167, %r165, %r166;
	ld.global.u8 	%rs59, [%rd159+3];
	setp.eq.s16 	%p77, %rs59, 10;
	selp.u32 	%r168, 1, 0, %p77;
	add.s32 	%r240, %r167, %r168;
	add.s64 	%rd206, %rd206, 4;
$L__BB10_44:
	setp.eq.s64 	%p78, %rd67, 0;
	mov.u64 	%rd187, %rd189;
	@%p78 bra 	$L__BB10_48;
	add.s64 	%rd70, %rd1, %rd206;
	ld.global.u8 	%rs60, [%rd70];
	setp.eq.s16 	%p79, %rs60, 10;
	selp.u32 	%r169, 1, 0, %p79;
	add.s32 	%r240, %r240, %r169;
	setp.eq.s64 	%p80, %rd67, 1;
	mov.u64 	%rd187, %rd189;
	@%p80 bra 	$L__BB10_48;
	ld.global.u8 	%rs61, [%rd70+1];
	setp.eq.s16 	%p81, %rs61, 10;
	selp.u32 	%r170, 1, 0, %p81;
	add.s32 	%r240, %r240, %r170;
	setp.eq.s64 	%p82, %rd67, 2;
	mov.u64 	%rd187, %rd189;
	@%p82 bra 	$L__BB10_48;
	ld.global.u8 	%rs62, [%rd70+2];
	setp.eq.s16 	%p83, %rs62, 10;
	selp.u32 	%r171, 1, 0, %p83;
	add.s32 	%r240, %r240, %r171;
	mov.u64 	%rd187, %rd189;
$L__BB10_48:
	mov.b64 	%rd208, 0;
$L__BB10_49:
	add.s64 	%rd161, %rd208, %rd189;
	add.s64 	%rd162, %rd1, %rd161;
	ld.global.u8 	%rs63, [%rd162];
	add.s64 	%rd163, %rd54, %rd208;
	ld.global.u8 	%rs65, [%rd163];
	setp.eq.s16 	%p84, %rs63, %rs65;
	add.s64 	%rd208, %rd208, 1;
	setp.lt.u64 	%p85, %rd208, %rd82;
	and.pred  	%p86, %p85, %p84;
	@%p86 bra 	$L__BB10_49;
	setp.ne.s16 	%p87, %rs63, %rs65;
	@%p87 bra 	$L__BB10_53;
	ld.param.u32 	%r231, [_Z11grep_kernelPKcmS0_mPjS1_j_param_6];
	atom.global.add.u32 	%r45, [%rd3], 1;
	setp.ge.u32 	%p88, %r45, %r231;
	@%p88 bra 	$L__BB10_53;
	mul.wide.u32 	%rd164, %r45, 4;
	add.s64 	%rd165, %rd2, %rd164;
	st.global.u32 	[%rd165], %r240;
$L__BB10_53:
	add.s64 	%rd189, %rd189, %rd5;
	setp.le.u64 	%p89, %rd189, %rd30;
	add.s64 	%rd199, %rd199, 1;
	@%p89 bra 	$L__BB10_34;
$L__BB10_54:
	ret;

}
	// .globl	_Z25quantize_f32_to_u8_kernelPKfPhmff
.visible .entry _Z25quantize_f32_to_u8_kernelPKfPhmff(
	.param .u64 .ptr .align 1 _Z25quantize_f32_to_u8_kernelPKfPhmff_param_0,
	.param .u64 .ptr .align 1 _Z25quantize_f32_to_u8_kernelPKfPhmff_param_1,
	.param .u64 _Z25quantize_f32_to_u8_kernelPKfPhmff_param_2,
	.param .f32 _Z25quantize_f32_to_u8_kernelPKfPhmff_param_3,
	.param .f32 _Z25quantize_f32_to_u8_kernelPKfPhmff_param_4
)
{
	.reg .pred 	%p<3>;
	.reg .b32 	%r<8>;
	.reg .b32 	%f<7>;
	.reg .b64 	%rd<14>;

	ld.param.u64 	%rd7, [_Z25quantize_f32_to_u8_kernelPKfPhmff_param_0];
	ld.param.u64 	%rd8, [_Z25quantize_f32_to_u8_kernelPKfPhmff_param_1];
	ld.param.u64 	%rd9, [_Z25quantize_f32_to_u8_kernelPKfPhmff_param_2];
	ld.param.f32 	%f1, [_Z25quantize_f32_to_u8_kernelPKfPhmff_param_3];
	ld.param.f32 	%f2, [_Z25quantize_f32_to_u8_kernelPKfPhmff_param_4];
	mov.u32 	%r2, %ctaid.x;
	mov.u32 	%r3, %ntid.x;
	mov.u32 	%r4, %tid.x;
	mad.lo.s32 	%r5, %r2, %r3, %r4;
	cvt.u64.u32 	%rd13, %r5;
	mov.u32 	%r6, %nctaid.x;
	mul.lo.s32 	%r1, %r6, %r3;
	setp.le.u64 	%p1, %rd9, %rd13;
	@%p1 bra 	$L__BB11_3;
	cvt.u64.u32 	%rd2, %r1;
	cvta.to.global.u64 	%rd3, %rd7;
	cvta.to.global.u64 	%rd4, %rd8;
$L__BB11_2:
	shl.b64 	%rd10, %rd13, 2;
	add.s64 	%rd11, %rd3, %rd10;
	ld.global.f32 	%f3, [%rd11];
	fma.rn.f32 	%f4, %f1, %f3, %f2;
	max.f32 	%f5, %f4, 0f00000000;
	min.f32 	%f6, %f5, 0f437F0000;
	cvt.rzi.u32.f32 	%r7, %f6;
	add.s64 	%rd12, %rd4, %rd13;
	st.global.u8 	[%rd12], %r7;
	add.s64 	%rd13, %rd13, %rd2;
	setp.lt.u64 	%p2, %rd13, %rd9;
	@%p2 bra 	$L__BB11_2;
$L__BB11_3:
	ret;

}
	// .globl	_Z27dequantize_u8_to_f32_kernelPKhPfmff
.visible .entry _Z27dequantize_u8_to_f32_kernelPKhPfmff(
	.param .u64 .ptr .align 1 _Z27dequantize_u8_to_f32_kernelPKhPfmff_param_0,
	.param .u64 .ptr .align 1 _Z27dequantize_u8_to_f32_kernelPKhPfmff_param_1,
	.param .u64 _Z27dequantize_u8_to_f32_kernelPKhPfmff_param_2,
	.param .f32 _Z27dequantize_u8_to_f32_kernelPKhPfmff_param_3,
	.param .f32 _Z27dequantize_u8_to_f32_kernelPKhPfmff_param_4
)
{
	.reg .pred 	%p<3>;
	.reg .b16 	%rs<2>;
	.reg .b32 	%r<7>;
	.reg .b32 	%f<6>;
	.reg .b64 	%rd<14>;

	ld.param.u64 	%rd7, [_Z27dequantize_u8_to_f32_kernelPKhPfmff_param_0];
	ld.param.u64 	%rd8, [_Z27dequantize_u8_to_f32_kernelPKhPfmff_param_1];
	ld.param.u64 	%rd9, [_Z27dequantize_u8_to_f32_kernelPKhPfmff_param_2];
	ld.param.f32 	%f1, [_Z27dequantize_u8_to_f32_kernelPKhPfmff_param_3];
	ld.param.f32 	%f2, [_Z27dequantize_u8_to_f32_kernelPKhPfmff_param_4];
	mov.u32 	%r2, %ctaid.x;
	mov.u32 	%r3, %ntid.x;
	mov.u32 	%r4, %tid.x;
	mad.lo.s32 	%r5, %r2, %r3, %r4;
	cvt.u64.u32 	%rd13, %r5;
	mov.u32 	%r6, %nctaid.x;
	mul.lo.s32 	%r1, %r6, %r3;
	setp.le.u64 	%p1, %rd9, %rd13;
	@%p1 bra 	$L__BB12_3;
	cvt.u64.u32 	%rd2, %r1;
	cvta.to.global.u64 	%rd3, %rd7;
	cvta.to.global.u64 	%rd4, %rd8;
$L__BB12_2:
	add.s64 	%rd10, %rd3, %rd13;
	ld.global.u8 	%rs1, [%rd10];
	cvt.rn.f32.u16 	%f3, %rs1;
	sub.f32 	%f4, %f3, %f2;
	div.rn.f32 	%f5, %f4, %f1;
	shl.b64 	%rd11, %rd13, 2;
	add.s64 	%rd12, %rd4, %rd11;
	st.global.f32 	[%rd12], %f5;
	add.s64 	%rd13, %rd13, %rd2;
	setp.lt.u64 	%p2, %rd13, %rd9;
	@%p2 bra 	$L__BB12_2;
$L__BB12_3:
	ret;

}


// ===== COMPILED SASS (sm_100) =====

	.target	sm_100

	.elftype	@"ET_EXEC"


//--------------------- .note.nv.tkinfo           --------------------------
	.section	.note.nv.tkinfo,"",@"SHT_NOTE"
	.sectionflags	@"SHF_NOTE_NV_TKINFO"
	.tkinfo
        /*0018*/ 	.word	0x00000002
        /*0030*/ 	.string	""
        /*0030*/ 	.string	"ptxas"
        /*0030*/ 	.string	"Cuda compilation tools, release 13.0, V13.0.88"
        /*0030*/ 	.string	"Build cuda_13.0.r13.0/compiler.36424714_0"
        /*0030*/ 	.string	"-arch sm_100 -m 64 "



//--------------------- .note.nv.cuinfo           --------------------------
	.section	.note.nv.cuinfo,"",@"SHT_NOTE"
	.sectionflags	@"SHF_NOTE_NV_CUINFO"
        /*0018*/ 	.short	0x0002
        /*001a*/ 	.short	0x0064
        /*001c*/ 	.short	0x0082
	.zero		2


//--------------------- .nv.info                  --------------------------
	.section	.nv.info,"",@"SHT_CUDA_INFO"
	.align	4


	//----- nvinfo : EIATTR_REGCOUNT
	.align		4
        /*0000*/ 	.byte	0x04, 0x2f
        /*0002*/ 	.short	(.L_4 - .L_3)
	.align		4
.L_3:
        /*0004*/ 	.word	index@(_Z16find_byte_kernelPKhmhPl)
        /*0008*/ 	.word	0x00000008


	//----- nvinfo : EIATTR_FRAME_SIZE
	.align		4
.L_4:
        /*000c*/ 	.byte	0x04, 0x11
        /*000e*/ 	.short	(.L_6 - .L_5)
	.align		4
.L_5:
        /*0010*/ 	.word	index@(_Z16find_byte_kernelPKhmhPl)
        /*0014*/ 	.word	0x00000000


	//----- nvinfo : EIATTR_REGCOUNT
	.align		4
.L_6:
        /*0018*/ 	.byte	0x04, 0x2f
        /*001a*/ 	.short	(.L_8 - .L_7)
	.align		4
.L_7:
        /*001c*/ 	.word	index@(_Z19find_pattern_kernelPKhmPl)
        /*0020*/ 	.word	0x0000000c


	//----- nvinfo : EIATTR_FRAME_SIZE
	.align		4
.L_8:
        /*0024*/ 	.byte	0x04, 0x11
        /*0026*/ 	.short	(.L_10 - .L_9)
	.align		4
.L_9:
        /*0028*/ 	.word	index@(_Z19find_pattern_kernelPKhmPl)
        /*002c*/ 	.word	0x00000000


	//----- nvinfo : EIATTR_REGCOUNT
	.align		4
.L_10:
        /*0030*/ 	.byte	0x04, 0x2f
        /*0032*/ 	.short	(.L_12 - .L_11)
	.align		4
.L_11:
        /*0034*/ 	.word	index@(_Z20count_pattern_kernelPKhmPm)
        /*0038*/ 	.word	0x0000000e


	//----- nvinfo : EIATTR_FRAME_SIZE
	.align		4
.L_12:
        /*003c*/ 	.byte	0x04, 0x11
        /*003e*/ 	.short	(.L_14 - .L_13)
	.align		4
.L_13:
        /*0040*/ 	.word	index@(_Z20count_pattern_kernelPKhmPm)
        /*0044*/ 	.word	0x00000000


	//----- nvinfo : EIATTR_REGCOUNT
	.align		4
.L_14:
        /*0048*/ 	.byte	0x04, 0x2f
        /*004a*/ 	.short	(.L_16 - .L_15)
	.align		4
.L_15:
        /*004c*/ 	.word	index@(_Z20transform_lut_kernelPhm)
        /*0050*/ 	.word	0x00000010


	//----- nvinfo : EIATTR_FRAME_SIZE
	.align		4
.L_16:
        /*0054*/ 	.byte	0x04, 0x11
        /*0056*/ 	.short	(.L_18 - .L_17)
	.align		4
.L_17:
        /*0058*/ 	.word	index@(_Z20transform_lut_kernelPhm)
        /*005c*/ 	.word	0x00000000


	//----- nvinfo : EIATTR_REGCOUNT
	.align		4
.L_18:
        /*0060*/ 	.byte	0x04, 0x2f
        /*0062*/ 	.short	(.L_20 - .L_19)
	.align		4
.L_19:
        /*0064*/ 	.word	index@(_Z19to_uppercase_kernelPhm)
        /*0068*/ 	.word	0x0000000a


	//----- nvinfo : EIATTR_FRAME_SIZE
	.align		4
.L_20:
        /*006c*/ 	.byte	0x04, 0x11
        /*006e*/ 	.short	(.L_22 - .L_21)
	.align		4
.L_21:
        /*0070*/ 	.word	index@(_Z19to_uppercase_kernelPhm)
        /*0074*/ 	.word	0x00000000


	//----- nvinfo : EIATTR_REGCOUNT
	.align		4
.L_22:
        /*0078*/ 	.byte	0x04, 0x2f
        /*007a*/ 	.short	(.L_24 - .L_23)
	.align		4
.L_23:
        /*007c*/ 	.word	index@(_Z16histogram_kernelPKhmPm)
        /*0080*/ 	.word	0x00000020


	//----- nvinfo : EIATTR_FRAME_SIZE
	.align		4
.L_24:
        /*0084*/ 	.byte	0x04, 0x11
        /*0086*/ 	.short	(.L_26 - .L_25)
	.align		4
.L_25:
        /*0088*/ 	.word	index@(_Z16histogram_kernelPKhmPm)
        /*008c*/ 	.word	0x00000000


	//----- nvinfo : EIATTR_REGCOUNT
	.align		4
.L_26:
        /*0090*/ 	.byte	0x04, 0x2f
        /*0092*/ 	.short	(.L_28 - .L_27)
	.align		4
.L_27:
        /*0094*/ 	.word	index@(_Z21reduce_sum_f32_kernelPKfmPf)
        /*0098*/ 	.word	0x0000000e


	//----- nvinfo : EIATTR_FRAME_SIZE
	.align		4
.L_28:
        /*009c*/ 	.byte	0x04, 0x11
        /*009e*/ 	.short	(.L_30 - .L_29)
	.align		4
.L_29:
        /*00a0*/ 	.word	index@(_Z21reduce_sum_f32_kernelPKfmPf)
        /*00a4*/ 	.word	0x00000000


	//----- nvinfo : EIATTR_REGCOUNT
	.align		4
.L_30:
        /*00a8*/ 	.byte	0x04, 0x2f
        /*00aa*/ 	.short	(.L_32 - .L_31)
	.align		4
.L_31:
        /*00ac*/ 	.word	index@(_Z24reduce_minmax_u32_kernelPKjmPjS1_)
        /*00b0*/ 	.word	0x0000000e


	//----- nvinfo : EIATTR_FRAME_SIZE
	.align		4
.L_32:
        /*00b4*/ 	.byte	0x04, 0x11
        /*00b6*/ 	.short	(.L_34 - .L_33)
	.align		4
.L_33:
        /*00b8*/ 	.word	index@(_Z24reduce_minmax_u32_kernelPKjmPjS1_)
        /*00bc*/ 	.word	0x00000000


	//----- nvinfo : EIATTR_REGCOUNT
	.align		4
.L_34:
        /*00c0*/ 	.byte	0x04, 0x2f
        /*00c2*/ 	.short	(.L_36 - .L_35)
	.align		4
.L_35:
        /*00c4*/ 	.word	index@(_Z27radix_sort_histogram_kernelPKjmPji)
        /*00c8*/ 	.word	0x0000000b


	//----- nvinfo : EIATTR_FRAME_SIZE
	.align		4
.L_36:
        /*00cc*/ 	.byte	0x04, 0x11
        /*00ce*/ 	.short	(.L_38 - .L_37)
	.align		4
.L_37:
        /*00d0*/ 	.word	index@(_Z27radix_sort_histogram_kernelPKjmPji)
        /*00d4*/ 	.word	0x00000000


	//----- nvinfo : EIATTR_REGCOUNT
	.align		4
.L_38:
        /*00d8*/ 	.byte	0x04, 0x2f
        /*00da*/ 	.short	(.L_40 - .L_39)
	.align		4
.L_39:
        /*00dc*/ 	.word	index@(_Z25radix_sort_scatter_kernelPKjPjS0_mi)
        /*00e0*/ 	.word	0x0000000c


	//----- nvinfo : EIATTR_FRAME_SIZE
	.align		4
.L_40:
        /*00e4*/ 	.byte	0x04, 0x11
        /*00e6*/ 	.short	(.L_42 - .L_41)
	.align		4
.L_41:
        /*00e8*/ 	.word	index@(_Z25radix_sort_scatter_kernelPKjPjS0_mi)
        /*00ec*/ 	.word	0x00000000


	//----- nvinfo : EIATTR_REGCOUNT
	.align		4
.L_42:
        /*00f0*/ 	.byte	0x04, 0x2f
        /*00f2*/ 	.short	(.L_44 - .L_43)
	.align		4
.L_43:
        /*00f4*/ 	.word	index@(_Z11grep_kernelPKcmS0_mPjS1_j)
        /*00f8*/ 	.word	0x0000001e


	//----- nvinfo : EIATTR_FRAME_SIZE
	.align		4
.L_44:
        /*00fc*/ 	.byte	0x04, 0x11
        /*00fe*/ 	.short	(.L_46 - .L_45)
	.align		4
.L_45:
        /*0100*/ 	.word	index@(_Z11grep_kernelPKcmS0_mPjS1_j)
        /*0104*/ 	.word	0x00000000


	//----- nvinfo : EIATTR_REGCOUNT
	.align		4
.L_46:
        /*0108*/ 	.byte	0x04, 0x2f
        /*010a*/ 	.short	(.L_48 - .L_47)
	.align		4
.L_47:
        /*010c*/ 	.word	index@(_Z25quantize_f32_to_u8_kernelPKfPhmff)
        /*0110*/ 	.word	0x0000000e


	//----- nvinfo : EIATTR_FRAME_SIZE
	.align		4
.L_48:
        /*0114*/ 	.byte	0x04, 0x11
        /*0116*/ 	.short	(.L_50 - .L_49)
	.align		4
.L_49:
        /*0118*/ 	.word	index@(_Z25quantize_f32_to_u8_kernelPKfPhmff)
        /*011c*/ 	.word	0x00000000


	//----- nvinfo : EIATTR_REGCOUNT
	.align		4
.L_50:
        /*0120*/ 	.byte	0x04, 0x2f
        /*0122*/ 	.short	(.L_52 - .L_51)
	.align		4
.L_51:
        /*0124*/ 	.word	index@(_Z27dequantize_u8_to_f32_kernelPKhPfmff)
        /*0128*/ 	.word	0x00000013


	//----- nvinfo : EIATTR_FRAME_SIZE
	.align		4
.L_52:
        /*012c*/ 	.byte	0x04, 0x11
        /*012e*/ 	.short	(.L_54 - .L_53)
	.align		4
.L_53:
        /*0130*/ 	.word	index@($__internal_0_$__cuda_sm3x_div_rn_noftz_f32_slowpath)
        /*0134*/ 	.word	0x00000000


	//----- nvinfo : EIATTR_FRAME_SIZE
	.align		4
.L_54:
        /*0138*/ 	.byte	0x04, 0x11
        /*013a*/ 	.short	(.L_56 - .L_55)
	.align		4
.L_55:
        /*013c*/ 	.word	index@(_Z27dequantize_u8_to_f32_kernelPKhPfmff)
        /*0140*/ 	.word	0x00000000


	//----- nvinfo : EIATTR_MIN_STACK_SIZE
	.align		4
.L_56:
        /*0144*/ 	.byte	0x04, 0x12
        /*0146*/ 	.short	(.L_58 - .L_57)
	.align		4
.L_57:
        /*0148*/ 	.word	index@(_Z27dequantize_u8_to_f32_kernelPKhPfmff)
        /*014c*/ 	.word	0x00000000


	//----- nvinfo : EIATTR_MIN_STACK_SIZE
	.align		4
.L_58:
        /*0150*/ 	.byte	0x04, 0x12
        /*0152*/ 	.short	(.L_60 - .L_59)
	.align		4
.L_59:
        /*0154*/ 	.word	index@(_Z25quantize_f32_to_u8_kernelPKfPhmff)
        /*0158*/ 	.word	0x00000000


	//----- nvinfo : EIATTR_MIN_STACK_SIZE
	.align		4
.L_60:
        /*015c*/ 	.byte	0x04, 0x12
        /*015e*/ 	.short	(.L_62 - .L_61)
	.align		4
.L_61:
        /*0160*/ 	.word	index@(_Z11grep_kernelPKcmS0_mPjS1_j)
        /*0164*/ 	.word	0x00000000


	//----- nvinfo : EIATTR_MIN_STACK_SIZE
	.align		4
.L_62:
        /*0168*/ 	.byte	0x04, 0x12
        /*016a*/ 	.short	(.L_64 - .L_63)
	.align		4
.L_63:
        /*016c*/ 	.word	index@(_Z25radix_sort_scatter_kernelPKjPjS0_mi)
        /*0170*/ 	.word	0x00000000


	//----- nvinfo : EIATTR_MIN_STACK_SIZE
	.align		4
.L_64:
        /*0174*/ 	.byte	0x04, 0x12
        /*0176*/ 	.short	(.L_66 - .L_65)
	.align		4
.L_65:
        /*0178*/ 	.word	index@(_Z27radix_sort_histogram_kernelPKjmPji)
        /*017c*/ 	.word	0x00000000


	//----- nvinfo : EIATTR_MIN_STACK_SIZE
	.align		4
.L_66:
        /*0180*/ 	.byte	0x04, 0x12
        /*0182*/ 	.short	(.L_68 - .L_67)
	.align		4
.L_67:
        /*0184*/ 	.word	index@(_Z24reduce_minmax_u32_kernelPKjmPjS1_)
        /*0188*/ 	.word	0x00000000


	//----- nvinfo : EIATTR_MIN_STACK_SIZE
	.align		4
.L_68:
        /*018c*/ 	.byte	0x04, 0x12
        /*018e*/ 	.short	(.L_70 - .L_69)
	.align		4
.L_69:
        /*0190*/ 	.word	index@(_Z21reduce_sum_f32_kernelPKfmPf)
        /*0194*/ 	.word	0x00000000


	//----- nvinfo : EIATTR_MIN_STACK_SIZE
	.align		4
.L_70:
        /*0198*/ 	.byte	0x04, 0x12
        /*019a*/ 	.short	(.L_72 - .L_71)
	.align		4
.L_71:
        /*019c*/ 	.word	index@(_Z16histogram_kernelPKhmPm)
        /*01a0*/ 	.word	0x00000000


	//----- nvinfo : EIATTR_MIN_STACK_SIZE
	.align		4
.L_72:
        /*01a4*/ 	.byte	0x04, 0x12
        /*01a6*/ 	.short	(.L_74 - .L_73)
	.align		4
.L_73:
        /*01a8*/ 	.word	index@(_Z19to_uppercase_kernelPhm)
        /*01ac*/ 	.word	0x00000000


	//----- nvinfo : EIATTR_MIN_STACK_SIZE
	.align		4
.L_74:
        /*01b0*/ 	.byte	0x04, 0x12
        /*01b2*/ 	.short	(.L_76 - .L_75)
	.align		4
.L_75:
        /*01b4*/ 	.word	index@(_Z20transform_lut_kernelPhm)
        /*01b8*/ 	.word	0x00000000


	//----- nvinfo : EIATTR_MIN_STACK_SIZE
	.align		4
.L_76:
        /*01bc*/ 	.byte	0x04, 0x12
        /*01be*/ 	.short	(.L_78 - .L_77)
	.align		4
.L_77:
        /*01c0*/ 	.word	index@(_Z20count_pattern_kernelPKhmPm)
        /*01c4*/ 	.word	0x00000000


	//----- nvinfo : EIATTR_MIN_STACK_SIZE
	.align		4
.L_78:
        /*01c8*/ 	.byte	0x04, 0x12
        /*01ca*/ 	.short	(.L_80 - .L_79)
	.align		4
.L_79:
        /*01cc*/ 	.word	index@(_Z19find_pattern_kernelPKhmPl)
        /*01d0*/ 	.word	0x00000000


	//----- nvinfo : EIATTR_MIN_STACK_SIZE
	.align		4
.L_80:
        /*01d4*/ 	.byte	0x04, 0x12
        /*01d6*/ 	.short	(.L_82 - .L_81)
	.align		4
.L_81:
        /*01d8*/ 	.word	index@(_Z16find_byte_kernelPKhmhPl)
        /*01dc*/ 	.word	0x00000000
.L_82:


//--------------------- .nv.compat                --------------------------
	.section	.nv.compat,"",@"SHT_CUDA_COMPAT_INFO"
	.align	4
        /*0000*/ 	.byte	0x02, 0x09, 0x00, 0x00, 0x02, 0x02, 0x01, 0x00, 0x02, 0x05, 0x05, 0x00, 0x03, 0x07, 0x01, 0x01
        /*0010*/ 	.byte	0x02, 0x03, 0x00, 0x00, 0x02, 0x06, 0x01, 0x00, 0x04, 0x0b, 0x08, 0x00, 0x01, 0x00, 0x00, 0x00
        /*0020*/ 	.byte	0x00, 0x00, 0x00, 0x00


//--------------------- .nv.info._Z27dequantize_u8_to_f32_kernelPKhPfmff --------------------------
	.section	.nv.info._Z27dequantize_u8_to_f32_kernelPKhPfmff,"",@"SHT_CUDA_INFO"
	.sectionflags	@""
	.align	4


	//----- nvinfo : EIATTR_CUDA_API_VERSION
	.align		4
        /*0000*/ 	.byte	0x04, 0x37
        /*0002*/ 	.short	(.L_84 - .L_83)
.L_83:
        /*0004*/ 	.word	0x00000082


	//----- nvinfo : EIATTR_KPARAM_INFO
	.align		4
.L_84:
        /*0008*/ 	.byte	0x04, 0x17
        /*000a*/ 	.short	(.L_86 - .L_85)
.L_85:
        /*000c*/ 	.word	0x00000000
        /*0010*/ 	.short	0x0004
        /*0012*/ 	.short	0x001c
        /*0014*/ 	.byte	0x00, 0xf0, 0x11, 0x00


	//----- nvinfo : EIATTR_KPARAM_INFO
	.align		4
.L_86:
        /*0018*/ 	.byte	0x04, 0x17
        /*001a*/ 	.short	(.L_88 - .L_87)
.L_87:
        /*001c*/ 	.word	0x00000000
        /*0020*/ 	.short	0x0003
        /*0022*/ 	.short	0x0018
        /*0024*/ 	.byte	0x00, 0xf0, 0x11, 0x00


	//----- nvinfo : EIATTR_KPARAM_INFO
	.align		4
.L_88:
        /*0028*/ 	.byte	0x04, 0x17
        /*002a*/ 	.short	(.L_90 - .L_89)
.L_89:
        /*002c*/ 	.word	0x00000000
        /*0030*/ 	.short	0x0002
        /*0032*/ 	.short	0x0010
        /*0034*/ 	.byte	0x00, 0xf0, 0x21, 0x00


	//----- nvinfo : EIATTR_KPARAM_INFO
	.align		4
.L_90:
        /*0038*/ 	.byte	0x04, 0x17
        /*003a*/ 	.short	(.L_92 - .L_91)
.L_91:
        /*003c*/ 	.word	0x00000000
        /*0040*/ 	.short	0x0001
        /*0042*/ 	.short	0x0008
        /*0044*/ 	.byte	0x00, 0xf5, 0x21, 0x00


	//----- nvinfo : EIATTR_KPARAM_INFO
	.align		4
.L_92:
        /*0048*/ 	.byte	0x04, 0x17
        /*004a*/ 	.short	(.L_94 - .L_93)
.L_93:
        /*004c*/ 	.word	0x00000000
        /*0050*/ 	.short	0x0000
        /*0052*/ 	.short	0x0000
        /*0054*/ 	.byte	0x00, 0xf5, 0x21, 0x00


	//----- nvinfo : EIATTR_SPARSE_MMA_MASK
	.align		4
.L_94:
        /*0058*/ 	.byte	0x03, 0x50
        /*005a*/ 	.short	0x0000


	//----- nvinfo : EIATTR_MAXREG_COUNT
	.align		4
        /*005c*/ 	.byte	0x03, 0x1b
        /*005e*/ 	.short	0x00ff


	//----- nvinfo : EIATTR_MERCURY_ISA_VERSION
	.align		4
        /*0060*/ 	.byte	0x03, 0x5f
        /*0062*/ 	.short	0x0101


	//----- nvinfo : EIATTR_VRC_CTA_INIT_COUNT
	.align		4
        /*0064*/ 	.byte	0x02, 0x4a
	.zero		1
	.zero		1


	//----- nvinfo : EIATTR_EXIT_INSTR_OFFSETS
	.align		4
        /*0068*/ 	.byte	0x04, 0x1c
        /*006a*/ 	.short	(.L_96 - .L_95)


	//   ....[0]....
.L_95:
        /*006c*/ 	.word	0x000000a0


	//   ....[1]....
        /*0070*/ 	.word	0x000002b0


	//----- nvinfo : EIATTR_CRS_STACK_SIZE
	.align		4
.L_96:
        /*0074*/ 	.byte	0x04, 0x1e
        /*0076*/ 	.short	(.L_98 - .L_97)
.L_97:
        /*0078*/ 	.word	0x00000000


	//----- nvinfo : EIATTR_CBANK_PARAM_SIZE
	.align		4
.L_98:
        /*007c*/ 	.byte	0x03, 0x19
        /*007e*/ 	.short	0x0020


	//----- nvinfo : EIATTR_PARAM_CBANK
	.align		4
        /*0080*/ 	.byte	0x04, 0x0a
        /*0082*/ 	.short	(.L_100 - .L_99)
	.align		4
.L_99:
        /*0084*/ 	.word	index@(.nv.constant0._Z27dequantize_u8_to_f32_kernelPKhPfmff)
        /*0088*/ 	.short	0x0380
        /*008a*/ 	.short	0x0020


	//----- nvinfo : EIATTR_SW_WAR
	.align		4
.L_100:
        /*008c*/ 	.byte	0x04, 0x36
        /*008e*/ 	.short	(.L_102 - .L_101)
.L_101:
        /*0090*/ 	.word	0x00000008
.L_102:


//--------------------- .nv.info._Z25quantize_f32_to_u8_kernelPKfPhmff --------------------------
	.section	.nv.info._Z25quantize_f32_to_u8_kernelPKfPhmff,"",@"SHT_CUDA_INFO"
	.sectionflags	@""
	.align	4


	//----- nvinfo : EIATTR_CUDA_API_VERSION
	.align		4
        /*0000*/ 	.byte	0x04, 0x37
        /*0002*/ 	.short	(.L_104 - .L_103)
.L_103:
        /*0004*/ 	.word	0x00000082


	//----- nvinfo : EIATTR_KPARAM_INFO
	.align		4
.L_104:
        /*0008*/ 	.byte	0x04, 0x17
        /*000a*/ 	.short	(.L_106 - .L_105)
.L_105:
        /*000c*/ 	.word	0x00000000
        /*0010*/ 	.short	0x0004
        /*0012*/ 	.short	0x001c
        /*0014*/ 	.byte	0x00, 0xf0, 0x11, 0x00


	//----- nvinfo : EIATTR_KPARAM_INFO
	.align		4
.L_106:
        /*0018*/ 	.byte	0x04, 0x17
        /*001a*/ 	.short	(.L_108 - .L_107)
.L_107:
        /*001c*/ 	.word	0x00000000
        /*0020*/ 	.short	0x0003
        /*0022*/ 	.short	0x0018
        /*0024*/ 	.byte	0x00, 0xf0, 0x11, 0x00


	//----- nvinfo : EIATTR_KPARAM_INFO
	.align		4
.L_108:
        /*0028*/ 	.byte	0x04, 0x17
        /*002a*/ 	.short	(.L_110 - .L_109)
.L_109:
        /*002c*/ 	.word	0x00000000
        /*0030*/ 	.short	0x0002
        /*0032*/ 	.short	0x0010
        /*0034*/ 	.byte	0x00, 0xf0, 0x21, 0x00


	//----- nvinfo : EIATTR_KPARAM_INFO
	.align		4
.L_110:
        /*0038*/ 	.byte	0x04, 0x17
        /*003a*/ 	.short	(.L_112 - .L_111)
.L_111:
        /*003c*/ 	.word	0x00000000
        /*0040*/ 	.short	0x0001
        /*0042*/ 	.short	0x0008
        /*0044*/ 	.byte	0x00, 0xf5, 0x21, 0x00


	//----- nvinfo : EIATTR_KPARAM_INFO
	.align		4
.L_112:
        /*0048*/ 	.byte	0x04, 0x17
        /*004a*/ 	.short	(.L_114 - .L_113)
.L_113:
        /*004c*/ 	.word	0x00000000
        /*0050*/ 	.short	0x0000
        /*0052*/ 	.short	0x0000
        /*0054*/ 	.byte	0x00, 0xf5, 0x21, 0x00


	//----- nvinfo : EIATTR_SPARSE_MMA_MASK
	.align		4
.L_114:
        /*0058*/ 	.byte	0x03, 0x50
        /*005a*/ 	.short	0x0000


	//----- nvinfo : EIATTR_MAXREG_COUNT
	.align		4
        /*005c*/ 	.byte	0x03, 0x1b
        /*005e*/ 	.short	0x00ff


	//----- nvinfo : EIATTR_MERCURY_ISA_VERSION
	.align		4
        /*0060*/ 	.byte	0x03, 0x5f
        /*0062*/ 	.short	0x0101


	//----- nvinfo : EIATTR_VRC_CTA_INIT_COUNT
	.align		4
        /*0064*/ 	.byte	0x02, 0x4a
	.zero		1
	.zero		1


	//----- nvinfo : EIATTR_EXIT_INSTR_OFFSETS
	.align		4
        /*0068*/ 	.byte	0x04, 0x1c
        /*006a*/ 	.short	(.L_116 - .L_115)


	//   ....[0]....
.L_115:
        /*006c*/ 	.word	0x000000a0


	//   ....[1]....
        /*0070*/ 	.word	0x000001f0


	//----- nvinfo : EIATTR_CRS_STACK_SIZE
	.align		4
.L_116:
        /*0074*/ 	.byte	0x04, 0x1e
        /*0076*/ 	.short	(.L_118 - .L_117)
.L_117:
        /*0078*/ 	.word	0x00000000


	//----- nvinfo : EIATTR_CBANK_PARAM_SIZE
	.align		4
.L_118:
        /*007c*/ 	.byte	0x03, 0x19
        /*007e*/ 	.short	0x0020


	//----- nvinfo : EIATTR_PARAM_CBANK
	.align		4
        /*0080*/ 	.byte	0x04, 0x0a
        /*0082*/ 	.short	(.L_120 - .L_119)
	.align		4
.L_119:
        /*0084*/ 	.word	index@(.nv.constant0._Z25quantize_f32_to_u8_kernelPKfPhmff)
        /*0088*/ 	.short	0x0380
        /*008a*/ 	.short	0x0020


	//----- nvinfo : EIATTR_SW_WAR
	.align		4
.L_120:
        /*008c*/ 	.byte	0x04, 0x36
        /*008e*/ 	.short	(.L_122 - .L_121)
.L_121:
        /*0090*/ 	.word	0x00000008
.L_122:


//--------------------- .nv.info._Z11grep_kernelPKcmS0_mPjS1_j --------------------------
	.section	.nv.info._Z11grep_kernelPKcmS0_mPjS1_j,"",@"SHT_CUDA_INFO"
	.sectionflags	@""
	.align	4


	//----- nvinfo : EIATTR_CUDA_API_VERSION
	.align		4
        /*0000*/ 	.byte	0x04, 0x37
        /*0002*/ 	.short	(.L_124 - .L_123)
.L_123:
        /*0004*/ 	.word	0x00000082


	//----- nvinfo : EIATTR_KPARAM_INFO
	.align		4
.L_124:
        /*0008*/ 	.byte	0x04, 0x17
        /*000a*/ 	.short	(.L_126 - .L_125)
.L_125:
        /*000c*/ 	.word	0x00000000
        /*0010*/ 	.short	0x0006
        /*0012*/ 	.short	0x0030
        /*0014*/ 	.byte	0x00, 0xf0, 0x11, 0x00


	//----- nvinfo : EIATTR_KPARAM_INFO
	.align		4
.L_126:
        /*0018*/ 	.byte	0x04, 0x17
        /*001a*/ 	.short	(.L_128 - .L_127)
.L_127:
        /*001c*/ 	.word	0x00000000
        /*0020*/ 	.short	0x0005
        /*0022*/ 	.short	0x0028
        /*0024*/ 	.byte	0x00, 0xf5, 0x21, 0x00


	//----- nvinfo : EIATTR_KPARAM_INFO
	.align		4
.L_128:
        /*0028*/ 	.byte	0x04, 0x17
        /*002a*/ 	.short	(.L_130 - .L_129)
.L_129:
        /*002c*/ 	.word	0x00000000
        /*0030*/ 	.short	0x0004
        /*0032*/ 	.short	0x0020
        /*0034*/ 	.byte	0x00, 0xf5, 0x21, 0x00


	//----- nvinfo : EIATTR_KPARAM_INFO
	.align		4
.L_130:
        /*0038*/ 	.byte	0x04, 0x17
        /*003a*/ 	.short	(.L_132 - .L_131)
.L_131:
        /*003c*/ 	.word	0x00000000
        /*0040*/ 	.short	0x0003
        /*0042*/ 	.short	0x0018
        /*0044*/ 	.byte	0x00, 0xf0, 0x21, 0x00


	//----- nvinfo : EIATTR_KPARAM_INFO
	.align		4
.L_132:
        /*0048*/ 	.byte	0x04, 0x17
        /*004a*/ 	.short	(.L_134 - .L_133)
.L_133:
        /*004c*/ 	.word	0x00000000
        /*0050*/ 	.short	0x0002
        /*0052*/ 	.short	0x0010
        /*0054*/ 	.byte	0x00, 0xf5, 0x21, 0x00


	//----- nvinfo : EIATTR_KPARAM_INFO
	.align		4
.L_134:
        /*0058*/ 	.byte	0x04, 0x17
        /*005a*/ 	.short	(.L_136 - .L_135)
.L_135:
        /*005c*/ 	.word	0x00000000
        /*0060*/ 	.short	0x0001
        /*0062*/ 	.short	0x0008
        /*0064*/ 	.byte	0x00, 0xf0, 0x21, 0x00


	//----- nvinfo : EIATTR_KPARAM_INFO
	.align		4
.L_136:
        /*0068*/ 	.byte	0x04, 0x17
        /*006a*/ 	.short	(.L_138 - .L_137)
.L_137:
        /*006c*/ 	.word	0x00000000
        /*0070*/ 	.short	0x0000
        /*0072*/ 	.short	0x0000
        /*0074*/ 	.byte	0x00, 0xf5, 0x21, 0x00


	//----- nvinfo : EIATTR_SPARSE_MMA_MASK
	.align		4
.L_138:
        /*0078*/ 	.byte	0x03, 0x50
        /*007a*/ 	.short	0x0000


	//----- nvinfo : EIATTR_MAXREG_COUNT
	.align		4
        /*007c*/ 	.byte	0x03, 0x1b
        /*007e*/ 	.short	0x00ff


	//----- nvinfo : EIATTR_MERCURY_ISA_VERSION
	.align		4
        /*0080*/ 	.byte	0x03, 0x5f
        /*0082*/ 	.short	0x0101


	//----- nvinfo : EIATTR_INT_WARP_WIDE_INSTR_OFFSETS
	.align		4
        /*0084*/ 	.byte	0x04, 0x31
        /*0086*/ 	.short	(.L_140 - .L_139)


	//   ....[0]....
.L_139:
        /*0088*/ 	.word	0x000020a0


	//   ....[1]....
        /*008c*/ 	.word	0x00002160


	//   ....[2]....
        /*0090*/ 	.word	0x00003110


	//   ....[3]....
        /*0094*/ 	.word	0x000031b0


	//----- nvinfo : EIATTR_VRC_CTA_INIT_COUNT
	.align		4
.L_140:
        /*0098*/ 	.byte	0x02, 0x4a
	.zero		1
	.zero		1


	//----- nvinfo : EIATTR_EXIT_INSTR_OFFSETS
	.align		4
        /*009c*/ 	.byte	0x04, 0x1c
        /*009e*/ 	.short	(.L_142 - .L_141)


	//   ....[0]....
.L_141:
        /*00a0*/ 	.word	0x000012f0


	//   ....[1]....
        /*00a4*/ 	.word	0x00002200


	//   ....[2]....
        /*00a8*/ 	.word	0x000032a0


	//----- nvinfo : EIATTR_CRS_STACK_SIZE
	.align		4
.L_142:
        /*00ac*/ 	.byte	0x04, 0x1e
        /*00ae*/ 	.short	(.L_144 - .L_143)
.L_143:
        /*00b0*/ 	.word	0x00000000


	//----- nvinfo : EIATTR_CBANK_PARAM_SIZE
	.align		4
.L_144:
        /*00b4*/ 	.byte	0x03, 0x19
        /*00b6*/ 	.short	0x0034


	//----- nvinfo : EIATTR_PARAM_CBANK
	.align		4
        /*00b8*/ 	.byte	0x04, 0x0a
        /*00ba*/ 	.short	(.L_146 - .L_145)
	.align		4
.L_145:
        /*00bc*/ 	.word	index@(.nv.constant0._Z11grep_kernelPKcmS0_mPjS1_j)
        /*00c0*/ 	.short	0x0380
        /*00c2*/ 	.short	0x0034


	//----- nvinfo : EIATTR_SW_WAR
	.align		4
.L_146:
        /*00c4*/ 	.byte	0x04, 0x36
        /*00c6*/ 	.short	(.L_148 - .L_147)
.L_147:
        /*00c8*/ 	.word	0x00000008
.L_148:


//--------------------- .nv.info._Z25radix_sort_scatter_kernelPKjPjS0_mi --------------------------
	.section	.nv.info._Z25radix_sort_scatter_kernelPKjPjS0_mi,"",@"SHT_CUDA_INFO"
	.sectionflags	@""
	.align	4


	//----- nvinfo : EIATTR_CUDA_API_VERSION
	.align		4
        /*0000*/ 	.byte	0x04, 0x37
        /*0002*/ 	.short	(.L_150 - .L_149)
.L_149:
        /*0004*/ 	.word	0x00000082


	//----- nvinfo : EIATTR_KPARAM_INFO
	.align		4
.L_150:
        /*0008*/ 	.byte	0x04, 0x17
        /*000a*/ 	.short	(.L_152 - .L_151)
.L_151:
        /*000c*/ 	.word	0x00000000
        /*0010*/ 	.short	0x0004
        /*0012*/ 	.short	0x0020
        /*0014*/ 	.byte	0x00, 0xf0, 0x11, 0x00


	//----- nvinfo : EIATTR_KPARAM_INFO
	.align		4
.L_152:
        /*0018*/ 	.byte	0x04, 0x17
        /*001a*/ 	.short	(.L_154 - .L_153)
.L_153:
        /*001c*/ 	.word	0x00000000
        /*0020*/ 	.short	0x0003
        /*0022*/ 	.short	0x0018
        /*0024*/ 	.byte	0x00, 0xf0, 0x21, 0x00


	//----- nvinfo : EIATTR_KPARAM_INFO
	.align		4
.L_154:
        /*0028*/ 	.byte	0x04, 0x17
        /*002a*/ 	.short	(.L_156 - .L_155)
.L_155:
        /*002c*/ 	.word	0x00000000
        /*0030*/ 	.short	0x0002
        /*0032*/ 	.short	0x0010
        /*0034*/ 	.byte	0x00, 0xf5, 0x21, 0x00


	//----- nvinfo : EIATTR_KPARAM_INFO
	.align		4
.L_156:
        /*0038*/ 	.byte	0x04, 0x17
        /*003a*/ 	.short	(.L_158 - .L_157)
.L_157:
        /*003c*/ 	.word	0x00000000
        /*0040*/ 	.short	0x0001
        /*0042*/ 	.short	0x0008
        /*0044*/ 	.byte	0x00, 0xf5, 0x21, 0x00


	//----- nvinfo : EIATTR_KPARAM_INFO
	.align		4
.L_158:
        /*0048*/ 	.byte	0x04, 0x17
        /*004a*/ 	.short	(.L_160 - .L_159)
.L_159:
        /*004c*/ 	.word	0x00000000
        /*0050*/ 	.short	0x0000
        /*0052*/ 	.short	0x0000
        /*0054*/ 	.byte	0x00, 0xf5, 0x21, 0x00


	//----- nvinfo : EIATTR_SPARSE_MMA_MASK
	.align		4
.L_160:
        /*0058*/ 	.byte	0x03, 0x50
        /*005a*/ 	.short	0x0000


	//----- nvinfo : EIATTR_MAXREG_COUNT
	.align		4
        /*005c*/ 	.byte	0x03, 0x1b
        /*005e*/ 	.short	0x00ff


	//----- nvinfo : EIATTR_NUM_BARRIERS
	.align		4
        /*0060*/ 	.byte	0x02, 0x4c
        /*0062*/ 	.byte	0x01
	.zero		1


	//----- nvinfo : EIATTR_MERCURY_ISA_VERSION
	.align		4
        /*0064*/ 	.byte	0x03, 0x5f
        /*0066*/ 	.short	0x0101


	//----- nvinfo : EIATTR_VRC_CTA_INIT_COUNT
	.align		4
        /*0068*/ 	.byte	0x02, 0x4a
	.zero		1
	.zero		1


	//----- nvinfo : EIATTR_EXIT_INSTR_OFFSETS
	.align		4
        /*006c*/ 	.byte	0x04, 0x1c
        /*006e*/ 	.short	(.L_162 - .L_161)


	//   ....[0]....
.L_161:
        /*0070*/ 	.word	0x00000140


	//   ....[1]....
        /*0074*/ 	.word	0x00000250


	//----- nvinfo : EIATTR_CBANK_PARAM_SIZE
	.align		4
.L_162:
        /*0078*/ 	.byte	0x03, 0x19
        /*007a*/ 	.short	0x0024


	//----- nvinfo : EIATTR_PARAM_CBANK
	.align		4
        /*007c*/ 	.byte	0x04, 0x0a
        /*007e*/ 	.short	(.L_164 - .L_163)
	.align		4
.L_163:
        /*0080*/ 	.word	index@(.nv.constant0._Z25radix_sort_scatter_kernelPKjPjS0_mi)
        /*0084*/ 	.short	0x0380
        /*0086*/ 	.short	0x0024


	//----- nvinfo : EIATTR_SW_WAR
	.align		4
.L_164:
        /*0088*/ 	.byte	0x04, 0x36
        /*008a*/ 	.short	(.L_166 - .L_165)
.L_165:
        /*008c*/ 	.word	0x00000008
.L_166:


//--------------------- .nv.info._Z27radix_sort_histogram_kernelPKjmPji --------------------------
	.section	.nv.info._Z27radix_sort_histogram_kernelPKjmPji,"",@"SHT_CUDA_INFO"
	.sectionflags	@""
	.align	4


	//----- nvinfo : EIATTR_CUDA_API_VERSION
	.align		4
        /*0000*/ 	.byte	0x04, 0x37
        /*0002*/ 	.short	(.L_168 - .L_167)
.L_167:
        /*0004*/ 	.word	0x00000082


	//----- nvinfo : EIATTR_KPARAM_INFO
	.align		4
.L_168:
        /*0008*/ 	.byte	0x04, 0x17
        /*000a*/ 	.short	(.L_170 - .L_169)
.L_169:
        /*000c*/ 	.word	0x00000000
        /*0010*/ 	.short	0x0003
        /*0012*/ 	.short	0x0018
        /*0014*/ 	.byte	0x00, 0xf0, 0x11, 0x00


	//----- nvinfo : EIATTR_KPARAM_INFO
	.align		4
.L_170:
        /*0018*/ 	.byte	0x04, 0x17
        /*001a*/ 	.short	(.L_172 - .L_171)
.L_171:
        /*001c*/ 	.word	0x00000000
        /*0020*/ 	.short	0x0002
        /*0022*/ 	.short	0x0010
        /*0024*/ 	.byte	0x00, 0xf5, 0x21, 0x00


	//----- nvinfo : EIATTR_KPARAM_INFO
	.align		4
.L_172:
        /*0028*/ 	.byte	0x04, 0x17
        /*002a*/ 	.short	(.L_174 - .L_173)
.L_173:
        /*002c*/ 	.word	0x00000000
        /*0030*/ 	.short	0x0001
        /*0032*/ 	.short	0x0008
        /*0034*/ 	.byte	0x00, 0xf0, 0x21, 0x00


	//----- nvinfo : EIATTR_KPARAM_INFO
	.align		4
.L_174:
        /*0038*/ 	.byte	0x04, 0x17
        /*003a*/ 	.short	(.L_176 - .L_175)
.L_175:
        /*003c*/ 	.word	0x00000000
        /*0040*/ 	.short	0x0000
        /*0042*/ 	.short	0x0000
        /*0044*/ 	.byte	0x00, 0xf5, 0x21, 0x00


	//----- nvinfo : EIATTR_SPARSE_MMA_MASK
	.align		4
.L_176:
        /*0048*/ 	.byte	0x03, 0x50
        /*004a*/ 	.short	0x0000


	//----- nvinfo : EIATTR_MAXREG_COUNT
	.align		4
        /*004c*/ 	.byte	0x03, 0x1b
        /*004e*/ 	.short	0x00ff


	//----- nvinfo : EIATTR_NUM_BARRIERS
	.align		4
        /*0050*/ 	.byte	0x02, 0x4c
        /*0052*/ 	.byte	0x01
	.zero		1


	//----- nvinfo : EIATTR_MERCURY_ISA_VERSION
	.align		4
        /*0054*/ 	.byte	0x03, 0x5f
        /*0056*/ 	.short	0x0101


	//----- nvinfo : EIATTR_VRC_CTA_INIT_COUNT
	.align		4
        /*0058*/ 	.byte	0x02, 0x4a
	.zero		1
	.zero		1


	//----- nvinfo : EIATTR_EXIT_INSTR_OFFSETS
	.align		4
        /*005c*/ 	.byte	0x04, 0x1c
        /*005e*/ 	.short	(.L_178 - .L_177)


	//   ....[0]....
.L_177:
        /*0060*/ 	.word	0x00000260


	//   ....[1]....
        /*0064*/ 	.word	0x000002c0


	//----- nvinfo : EIATTR_CRS_STACK_SIZE
	.align		4
.L_178:
        /*0068*/ 	.byte	0x04, 0x1e
        /*006a*/ 	.short	(.L_180 - .L_179)
.L_179:
        /*006c*/ 	.word	0x00000000


	//----- nvinfo : EIATTR_CBANK_PARAM_SIZE
	.align		4
.L_180:
        /*0070*/ 	.byte	0x03, 0x19
        /*0072*/ 	.short	0x001c


	//----- nvinfo : EIATTR_PARAM_CBANK
	.align		4
        /*0074*/ 	.byte	0x04, 0x0a
        /*0076*/ 	.short	(.L_182 - .L_181)
	.align		4
.L_181:
        /*0078*/ 	.word	index@(.nv.constant0._Z27radix_sort_histogram_kernelPKjmPji)
        /*007c*/ 	.short	0x0380
        /*007e*/ 	.short	0x001c


	//----- nvinfo : EIATTR_SW_WAR
	.align		4
.L_182:
        /*0080*/ 	.byte	0x04, 0x36
        /*0082*/ 	.short	(.L_184 - .L_183)
.L_183:
        /*0084*/ 	.word	0x00000008
.L_184:


//--------------------- .nv.info._Z24reduce_minmax_u32_kernelPKjmPjS1_ --------------------------
	.section	.nv.info._Z24reduce_minmax_u32_kernelPKjmPjS1_,"",@"SHT_CUDA_INFO"
	.sectionflags	@""
	.align	4


	//----- nvinfo : EIATTR_CUDA_API_VERSION
	.align		4
        /*0000*/ 	.byte	0x04, 0x37
        /*0002*/ 	.short	(.L_186 - .L_185)
.L_185:
        /*0004*/ 	.word	0x00000082


	//----- nvinfo : EIATTR_KPARAM_INFO
	.align		4
.L_186:
        /*0008*/ 	.byte	0x04, 0x17
        /*000a*/ 	.short	(.L_188 - .L_187)
.L_187:
        /*000c*/ 	.word	0x00000000
        /*0010*/ 	.short	0x0003
        /*0012*/ 	.short	0x0018
        /*0014*/ 	.byte	0x00, 0xf5, 0x21, 0x00


	//----- nvinfo : EIATTR_KPARAM_INFO
	.align		4
.L_188:
        /*0018*/ 	.byte	0x04, 0x17
        /*001a*/ 	.short	(.L_190 - .L_189)
.L_189:
        /*001c*/ 	.word	0x00000000
        /*0020*/ 	.short	0x0002
        /*0022*/ 	.short	0x0010
        /*0024*/ 	.byte	0x00, 0xf5, 0x21, 0x00


	//----- nvinfo : EIATTR_KPARAM_INFO
	.align		4
.L_190:
        /*0028*/ 	.byte	0x04, 0x17
        /*002a*/ 	.short	(.L_192 - .L_191)
.L_191:
        /*002c*/ 	.word	0x00000000
        /*0030*/ 	.short	0x0001
        /*0032*/ 	.short	0x0008
        /*0034*/ 	.byte	0x00, 0xf0, 0x21, 0x00


	//----- nvinfo : EIATTR_KPARAM_INFO
	.align		4
.L_192:
        /*0038*/ 	.byte	0x04, 0x17
        /*003a*/ 	.short	(.L_194 - .L_193)
.L_193:
        /*003c*/ 	.word	0x00000000
        /*0040*/ 	.short	0x0000
        /*0042*/ 	.short	0x0000
        /*0044*/ 	.byte	0x00, 0xf5, 0x21, 0x00


	//----- nvinfo : EIATTR_SPARSE_MMA_MASK
	.align		4
.L_194:
        /*0048*/ 	.byte	0x03, 0x50
        /*004a*/ 	.short	0x0000


	//----- nvinfo : EIATTR_MAXREG_COUNT
	.align		4
        /*004c*/ 	.byte	0x03, 0x1b
        /*004e*/ 	.short	0x00ff


	//----- nvinfo : EIATTR_NUM_BARRIERS
	.align		4
        /*0050*/ 	.byte	0x02, 0x4c
        /*0052*/ 	.byte	0x01
	.zero		1


	//----- nvinfo : EIATTR_MERCURY_ISA_VERSION
	.align		4
        /*0054*/ 	.byte	0x03, 0x5f
        /*0056*/ 	.short	0x0101


	//----- nvinfo : EIATTR_COOP_GROUP_MASK_REGIDS
	.align		4
        /*0058*/ 	.byte	0x04, 0x29
        /*005a*/ 	.short	(.L_196 - .L_195)


	//   ....[0]....
.L_195:
        /*005c*/ 	.word	0xffffffff


	//   ....[1]....
        /*0060*/ 	.word	0xffffffff


	//   ....[2]....
        /*0064*/ 	.word	0xffffffff


	//   ....[3]....
        /*0068*/ 	.word	0xffffffff


	//   ....[4]....
        /*006c*/ 	.word	0xffffffff


	//   ....[5]....
        /*0070*/ 	.word	0xffffffff


	//   ....[6]....
        /*0074*/ 	.word	0xffffffff


	//   ....[7]....
        /*0078*/ 	.word	0xffffffff


	//   ....[8]....
        /*007c*/ 	.word	0xffffffff


	//   ....[9]....
        /*0080*/ 	.word	0xffffffff


	//   ....[10]....
        /*0084*/ 	.word	0xffffffff


	//   ....[11]....
        /*0088*/ 	.word	0xffffffff


	//   ....[12]....
        /*008c*/ 	.word	0xffffffff


	//   ....[13]....
        /*0090*/ 	.word	0xffffffff


	//   ....[14]....
        /*0094*/ 	.word	0xffffffff


	//   ....[15]....
        /*0098*/ 	.word	0xffffffff


	//   ....[16]....
        /*009c*/ 	.word	0xffffffff


	//   ....[17]....
        /*00a0*/ 	.word	0xffffffff


	//   ....[18]....
        /*00a4*/ 	.word	0xffffffff


	//   ....[19]....
        /*00a8*/ 	.word	0xffffffff


	//----- nvinfo : EIATTR_COOP_GROUP_INSTR_OFFSETS
	.align		4
.L_196:
        /*00ac*/ 	.byte	0x04, 0x28
        /*00ae*/ 	.short	(.L_198 - .L_197)


	//   ....[0]....
.L_197:
        /*00b0*/ 	.word	0x000001f0


	//   ....[1]....
        /*00b4*/ 	.word	0x00000230


	//   ....[2]....
        /*00b8*/ 	.word	0x00000280


	//   ....[3]....
        /*00bc*/ 	.word	0x00000290


	//   ....[4]....
        /*00c0*/ 	.word	0x000002c0


	//   ....[5]....
        /*00c4*/ 	.word	0x000002d0


	//   ....[6]....
        /*00c8*/ 	.word	0x00000300


	//   ....[7]....
        /*00cc*/ 	.word	0x00000310


	//   ....[8]....
        /*00d0*/ 	.word	0x00000340


	//   ....[9]....
        /*00d4*/ 	.word	0x00000350


	//   ....[10]....
        /*00d8*/ 	.word	0x00000530


	//   ....[11]....
        /*00dc*/ 	.word	0x00000550


	//   ....[12]....
        /*00e0*/ 	.word	0x00000580


	//   ....[13]....
        /*00e4*/ 	.word	0x00000590


	//   ....[14]....
        /*00e8*/ 	.word	0x000005c0


	//   ....[15]....
        /*00ec*/ 	.word	0x000005d0


	//   ....[16]....
        /*00f0*/ 	.word	0x00000600


	//   ....[17]....
        /*00f4*/ 	.word	0x00000610


	//   ....[18]....
        /*00f8*/ 	.word	0x00000640


	//   ....[19]....
        /*00fc*/ 	.word	0x00000650


	//----- nvinfo : EIATTR_VRC_CTA_INIT_COUNT
	.align		4
.L_198:
        /*0100*/ 	.byte	0x02, 0x4a
	.zero		1
	.zero		1


	//----- nvinfo : EIATTR_EXIT_INSTR_OFFSETS
	.align		4
        /*0104*/ 	.byte	0x04, 0x1c
        /*0106*/ 	.short	(.L_200 - .L_199)


	//   ....[0]....
.L_199:
        /*0108*/ 	.word	0x00000520


	//   ....[1]....
        /*010c*/ 	.word	0x00000660


	//   ....[2]....
        /*0110*/ 	.word	0x000006d0


	//----- nvinfo : EIATTR_CRS_STACK_SIZE
	.align		4
.L_200:
        /*0114*/ 	.byte	0x04, 0x1e
        /*0116*/ 	.short	(.L_202 - .L_201)
.L_201:
        /*0118*/ 	.word	0x00000000


	//----- nvinfo : EIATTR_CBANK_PARAM_SIZE
	.align		4
.L_202:
        /*011c*/ 	.byte	0x03, 0x19
        /*011e*/ 	.short	0x0020


	//----- nvinfo : EIATTR_PARAM_CBANK
	.align		4
        /*0120*/ 	.byte	0x04, 0x0a
        /*0122*/ 	.short	(.L_204 - .L_203)
	.align		4
.L_203:
        /*0124*/ 	.word	index@(.nv.constant0._Z24reduce_minmax_u32_kernelPKjmPjS1_)
        /*0128*/ 	.short	0x0380
        /*012a*/ 	.short	0x0020


	//----- nvinfo : EIATTR_SW_WAR
	.align		4
.L_204:
        /*012c*/ 	.byte	0x04, 0x36
        /*012e*/ 	.short	(.L_206 - .L_205)
.L_205:
        /*0130*/ 	.word	0x00000008
.L_206:


//--------------------- .nv.info._Z21reduce_sum_f32_kernelPKfmPf --------------------------
	.section	.nv.info._Z21reduce_sum_f32_kernelPKfmPf,"",@"SHT_CUDA_INFO"
	.sectionflags	@""
	.align	4


	//----- nvinfo : EIATTR_CUDA_API_VERSION
	.align		4
        /*0000*/ 	.byte	0x04, 0x37
        /*0002*/ 	.short	(.L_208 - .L_207)
.L_207:
        /*0004*/ 	.word	0x00000082


	//----- nvinfo : EIATTR_KPARAM_INFO
	.align		4
.L_208:
        /*0008*/ 	.byte	0x04, 0x17
        /*000a*/ 	.short	(.L_210 - .L_209)
.L_209:
        /*000c*/ 	.word	0x00000000
        /*0010*/ 	.short	0x0002
        /*0012*/ 	.short	0x0010
        /*0014*/ 	.byte	0x00, 0xf5, 0x21, 0x00


	//----- nvinfo : EIATTR_KPARAM_INFO
	.align		4
.L_210:
        /*0018*/ 	.byte	0x04, 0x17
        /*001a*/ 	.short	(.L_212 - .L_211)
.L_211:
        /*001c*/ 	.word	0x00000000
        /*0020*/ 	.short	0x0001
        /*0022*/ 	.short	0x0008
        /*0024*/ 	.byte	0x00, 0xf0, 0x21, 0x00


	//----- nvinfo : EIATTR_KPARAM_INFO
	.align		4
.L_212:
        /*0028*/ 	.byte	0x04, 0x17
        /*002a*/ 	.short	(.L_214 - .L_213)
.L_213:
        /*002c*/ 	.word	0x00000000
        /*0030*/ 	.short	0x0000
        /*0032*/ 	.short	0x0000
        /*0034*/ 	.byte	0x00, 0xf5, 0x21, 0x00


	//----- nvinfo : EIATTR_SPARSE_MMA_MASK
	.align		4
.L_214:
        /*0038*/ 	.byte	0x03, 0x50
        /*003a*/ 	.short	0x0000


	//----- nvinfo : EIATTR_MAXREG_COUNT
	.align		4
        /*003c*/ 	.byte	0x03, 0x1b
        /*003e*/ 	.short	0x00ff


	//----- nvinfo : EIATTR_NUM_BARRIERS
	.align		4
        /*0040*/ 	.byte	0x02, 0x4c
        /*0042*/ 	.byte	0x01
	.zero		1


	//----- nvinfo : EIATTR_MERCURY_ISA_VERSION
	.align		4
        /*0044*/ 	.byte	0x03, 0x5f
        /*0046*/ 	.short	0x0101


	//----- nvinfo : EIATTR_COOP_GROUP_MASK_REGIDS
	.align		4
        /*0048*/ 	.byte	0x04, 0x29
        /*004a*/ 	.short	(.L_216 - .L_215)


	//   ....[0]....
.L_215:
        /*004c*/ 	.word	0xffffffff


	//   ....[1]....
        /*0050*/ 	.word	0xffffffff


	//   ....[2]....
        /*0054*/ 	.word	0xffffffff


	//   ....[3]....
        /*0058*/ 	.word	0xffffffff


	//   ....[4]....
        /*005c*/ 	.word	0xffffffff


	//   ....[5]....
        /*0060*/ 	.word	0xffffffff


	//   ....[6]....
        /*0064*/ 	.word	0xffffffff


	//   ....[7]....
        /*0068*/ 	.word	0xffffffff


	//   ....[8]....
        /*006c*/ 	.word	0xffffffff


	//   ....[9]....
        /*0070*/ 	.word	0xffffffff


	//----- nvinfo : EIATTR_COOP_GROUP_INSTR_OFFSETS
	.align		4
.L_216:
        /*0074*/ 	.byte	0x04, 0x28
        /*0076*/ 	.short	(.L_218 - .L_217)


	//   ....[0]....
.L_217:
        /*0078*/ 	.word	0x000001c0


	//   ....[1]....
        /*007c*/ 	.word	0x00000240


	//   ....[2]....
        /*0080*/ 	.word	0x00000290


	//   ....[3]....
        /*0084*/ 	.word	0x000002d0


	//   ....[4]....
        /*0088*/ 	.word	0x00000310


	//   ....[5]....
        /*008c*/ 	.word	0x00000390


	//   ....[6]....
        /*0090*/ 	.word	0x000003c0


	//   ....[7]....
        /*0094*/ 	.word	0x000003e0


	//   ....[8]....
        /*0098*/ 	.word	0x00000400


	//   ....[9]....
        /*009c*/ 	.word	0x00000420


	//----- nvinfo : EIATTR_VRC_CTA_INIT_COUNT
	.align		4
.L_218:
        /*00a0*/ 	.byte	0x02, 0x4a
	.zero		1
	.zero		1


	//----- nvinfo : EIATTR_EXIT_INSTR_OFFSETS
	.align		4
        /*00a4*/ 	.byte	0x04, 0x1c
        /*00a6*/ 	.short	(.L_220 - .L_219)


	//   ....[0]....
.L_219:
        /*00a8*/ 	.word	0x00000380


	//   ....[1]....
        /*00ac*/ 	.word	0x00000430


	//   ....[2]....
        /*00b0*/ 	.word	0x00000480


	//----- nvinfo : EIATTR_CRS_STACK_SIZE
	.align		4
.L_220:
        /*00b4*/ 	.byte	0x04, 0x1e
        /*00b6*/ 	.short	(.L_222 - .L_221)
.L_221:
        /*00b8*/ 	.word	0x00000000


	//----- nvinfo : EIATTR_CBANK_PARAM_SIZE
	.align		4
.L_222:
        /*00bc*/ 	.byte	0x03, 0x19
        /*00be*/ 	.short	0x0018


	//----- nvinfo : EIATTR_PARAM_CBANK
	.align		4
        /*00c0*/ 	.byte	0x04, 0x0a
        /*00c2*/ 	.short	(.L_224 - .L_223)
	.align		4
.L_223:
        /*00c4*/ 	.word	index@(.nv.constant0._Z21reduce_sum_f32_kernelPKfmPf)
        /*00c8*/ 	.short	0x0380
        /*00ca*/ 	.short	0x0018


	//----- nvinfo : EIATTR_SW_WAR
	.align		4
.L_224:
        /*00cc*/ 	.byte	0x04, 0x36
        /*00ce*/ 	.short	(.L_226 - .L_225)
.L_225:
        /*00d0*/ 	.word	0x00000008
.L_226:


//--------------------- .nv.info._Z16histogram_kernelPKhmPm --------------------------
	.section	.nv.info._Z16histogram_kernelPKhmPm,"",@"SHT_CUDA_INFO"
	.sectionflags	@""
	.align	4


	//----- nvinfo : EIATTR_CUDA_API_VERSION
	.align		4
        /*0000*/ 	.byte	0x04, 0x37
        /*0002*/ 	.short	(.L_228 - .L_227)
.L_227:
        /*0004*/ 	.word	0x00000082


	//----- nvinfo : EIATTR_KPARAM_INFO
	.align		4
.L_228:
        /*0008*/ 	.byte	0x04, 0x17
        /*000a*/ 	.short	(.L_230 - .L_229)
.L_229:
        /*000c*/ 	.word	0x00000000
        /*0010*/ 	.short	0x0002
        /*0012*/ 	.short	0x0010
        /*0014*/ 	.byte	0x00, 0xf5, 0x21, 0x00


	//----- nvinfo : EIATTR_KPARAM_INFO
	.align		4
.L_230:
        /*0018*/ 	.byte	0x04, 0x17
        /*001a*/ 	.short	(.L_232 - .L_231)
.L_231:
        /*001c*/ 	.word	0x00000000
        /*0020*/ 	.short	0x0001
        /*0022*/ 	.short	0x0008
        /*0024*/ 	.byte	0x00, 0xf0, 0x21, 0x00


	//----- nvinfo : EIATTR_KPARAM_INFO
	.align		4
.L_232:
        /*0028*/ 	.byte	0x04, 0x17
        /*002a*/ 	.short	(.L_234 - .L_233)
.L_233:
        /*002c*/ 	.word	0x00000000
        /*0030*/ 	.short	0x0000
        /*0032*/ 	.short	0x0000
        /*0034*/ 	.byte	0x00, 0xf5, 0x21, 0x00


	//----- nvinfo : EIATTR_SPARSE_MMA_MASK
	.align		4
.L_234:
        /*0038*/ 	.byte	0x03, 0x50
        /*003a*/ 	.short	0x0000


	//----- nvinfo : EIATTR_MAXREG_COUNT
	.align		4
        /*003c*/ 	.byte	0x03, 0x1b
        /*003e*/ 	.short	0x00ff


	//----- nvinfo : EIATTR_NUM_BARRIERS
	.align		4
        /*0040*/ 	.byte	0x02, 0x4c
        /*0042*/ 	.byte	0x01
	.zero		1


	//----- nvinfo : EIATTR_MERCURY_ISA_VERSION
	.align		4
        /*0044*/ 	.byte	0x03, 0x5f
        /*0046*/ 	.short	0x0101


	//----- nvinfo : EIATTR_VRC_CTA_INIT_COUNT
	.align		4
        /*0048*/ 	.byte	0x02, 0x4a
	.zero		1
	.zero		1


	//----- nvinfo : EIATTR_EXIT_INSTR_OFFSETS
	.align		4
        /*004c*/ 	.byte	0x04, 0x1c
        /*004e*/ 	.short	(.L_236 - .L_235)


	//   ....[0]....
.L_235:
        /*0050*/ 	.word	0x00001230


	//   ....[1]....
        /*0054*/ 	.word	0x00001540


	//   ....[2]....
        /*0058*/ 	.word	0x00001780


	//----- nvinfo : EIATTR_CRS_STACK_SIZE
	.align		4
.L_236:
        /*005c*/ 	.byte	0x04, 0x1e
        /*005e*/ 	.short	(.L_238 - .L_237)
.L_237:
        /*0060*/ 	.word	0x00000000


	//----- nvinfo : EIATTR_CBANK_PARAM_SIZE
	.align		4
.L_238:
        /*0064*/ 	.byte	0x03, 0x19
        /*0066*/ 	.short	0x0018


	//----- nvinfo : EIATTR_PARAM_CBANK
	.align		4
        /*0068*/ 	.byte	0x04, 0x0a
        /*006a*/ 	.short	(.L_240 - .L_239)
	.align		4
.L_239:
        /*006c*/ 	.word	index@(.nv.constant0._Z16histogram_kernelPKhmPm)
        /*0070*/ 	.short	0x0380
        /*0072*/ 	.short	0x0018


	//----- nvinfo : EIATTR_SW_WAR
	.align		4
.L_240:
        /*0074*/ 	.byte	0x04, 0x36
        /*0076*/ 	.short	(.L_242 - .L_241)
.L_241:
        /*0078*/ 	.word	0x00000008
.L_242:


//--------------------- .nv.info._Z19to_uppercase_kernelPhm --------------------------
	.section	.nv.info._Z19to_uppercase_kernelPhm,"",@"SHT_CUDA_INFO"
	.sectionflags	@""
	.align	4


	//----- nvinfo : EIATTR_CUDA_API_VERSION
	.align		4
        /*0000*/ 	.byte	0x04, 0x37
        /*0002*/ 	.short	(.L_244 - .L_243)
.L_243:
        /*0004*/ 	.word	0x00000082


	//----- nvinfo : EIATTR_KPARAM_INFO
	.align		4
.L_244:
        /*0008*/ 	.byte	0x04, 0x17
        /*000a*/ 	.short	(.L_246 - .L_245)
.L_245:
        /*000c*/ 	.word	0x00000000
        /*0010*/ 	.short	0x0001
        /*0012*/ 	.short	0x0008
        /*0014*/ 	.byte	0x00, 0xf0, 0x21, 0x00


	//----- nvinfo : EIATTR_KPARAM_INFO
	.align		4
.L_246:
        /*0018*/ 	.byte	0x04, 0x17
        /*001a*/ 	.short	(.L_248 - .L_247)
.L_247:
        /*001c*/ 	.word	0x00000000
        /*0020*/ 	.short	0x0000
        /*0022*/ 	.short	0x0000
        /*0024*/ 	.byte	0x00, 0xf5, 0x21, 0x00


	//----- nvinfo : EIATTR_SPARSE_MMA_MASK
	.align		4
.L_248:
        /*0028*/ 	.byte	0x03, 0x50
        /*002a*/ 	.short	0x0000


	//----- nvinfo : EIATTR_MAXREG_COUNT
	.align		4
        /*002c*/ 	.byte	0x03, 0x1b
        /*002e*/ 	.short	0x00ff


	//----- nvinfo : EIATTR_MERCURY_ISA_VERSION
	.align		4
        /*0030*/ 	.byte	0x03, 0x5f
        /*0032*/ 	.short	0x0101


	//----- nvinfo : EIATTR_VRC_CTA_INIT_COUNT
	.align		4
        /*0034*/ 	.byte	0x02, 0x4a
	.zero		1
	.zero		1


	//----- nvinfo : EIATTR_EXIT_INSTR_OFFSETS
	.align		4
        /*0038*/ 	.byte	0x04, 0x1c
        /*003a*/ 	.short	(.L_250 - .L_249)


	//   ....[0]....
.L_249:
        /*003c*/ 	.word	0x000000a0


	//   ....[1]....
        /*0040*/ 	.word	0x000001c0


	//----- nvinfo : EIATTR_CRS_STACK_SIZE
	.align		4
.L_250:
        /*0044*/ 	.byte	0x04, 0x1e
        /*0046*/ 	.short	(.L_252 - .L_251)
.L_251:
        /*0048*/ 	.word	0x00000000


	//----- nvinfo : EIATTR_CBANK_PARAM_SIZE
	.align		4
.L_252:
        /*004c*/ 	.byte	0x03, 0x19
        /*004e*/ 	.short	0x0010


	//----- nvinfo : EIATTR_PARAM_CBANK
	.align		4
        /*0050*/ 	.byte	0x04, 0x0a
        /*0052*/ 	.short	(.L_254 - .L_253)
	.align		4
.L_253:
        /*0054*/ 	.word	index@(.nv.constant0._Z19to_uppercase_kernelPhm)
        /*0058*/ 	.short	0x0380
        /*005a*/ 	.short	0x0010


	//----- nvinfo : EIATTR_SW_WAR
	.align		4
.L_254:
        /*005c*/ 	.byte	0x04, 0x36
        /*005e*/ 	.short	(.L_256 - .L_255)
.L_255:
        /*0060*/ 	.word	0x00000008
.L_256:


//--------------------- .nv.info._Z20transform_lut_kernelPhm --------------------------
	.section	.nv.info._Z20transform_lut_kernelPhm,"",@"SHT_CUDA_INFO"
	.sectionflags	@""
	.align	4


	//----- nvinfo : EIATTR_CUDA_API_VERSION
	.align		4
        /*0000*/ 	.byte	0x04, 0x37
        /*0002*/ 	.short	(.L_258 - .L_257)
.L_257:
        /*0004*/ 	.word	0x00000082


	//----- nvinfo : EIATTR_KPARAM_INFO
	.align		4
.L_258:
        /*0008*/ 	.byte	0x04, 0x17
        /*000a*/ 	.short	(.L_260 - .L_259)
.L_259:
        /*000c*/ 	.word	0x00000000
        /*0010*/ 	.short	0x0001
        /*0012*/ 	.short	0x0008
        /*0014*/ 	.byte	0x00, 0xf0, 0x21, 0x00


	//----- nvinfo : EIATTR_KPARAM_INFO
	.align		4
.L_260:
        /*0018*/ 	.byte	0x04, 0x17
        /*001a*/ 	.short	(.L_262 - .L_261)
.L_261:
        /*001c*/ 	.word	0x00000000
        /*0020*/ 	.short	0x0000
        /*0022*/ 	.short	0x0000
        /*0024*/ 	.byte	0x00, 0xf5, 0x21, 0x00


	//----- nvinfo : EIATTR_SPARSE_MMA_MASK
	.align		4
.L_262:
        /*0028*/ 	.byte	0x03, 0x50
        /*002a*/ 	.short	0x0000


	//----- nvinfo : EIATTR_MAXREG_COUNT
	.align		4
        /*002c*/ 	.byte	0x03, 0x1b
        /*002e*/ 	.short	0x00ff


	//----- nvinfo : EIATTR_MERCURY_ISA_VERSION
	.align		4
        /*0030*/ 	.byte	0x03, 0x5f
        /*0032*/ 	.short	0x0101


	//----- nvinfo : EIATTR_VRC_CTA_INIT_COUNT
	.align		4
        /*0034*/ 	.byte	0x02, 0x4a
	.zero		1
	.zero		1


	//----- nvinfo : EIATTR_EXIT_INSTR_OFFSETS
	.align		4
        /*0038*/ 	.byte	0x04, 0x1c
        /*003a*/ 	.short	(.L_264 - .L_263)


	//   ....[0]....
.L_263:
        /*003c*/ 	.word	0x00000090


	//   ....[1]....
        /*0040*/ 	.word	0x00000400


	//----- nvinfo : EIATTR_CRS_STACK_SIZE
	.align		4
.L_264:
        /*0044*/ 	.byte	0x04, 0x1e
        /*0046*/ 	.short	(.L_266 - .L_265)
.L_265:
        /*0048*/ 	.word	0x00000000


	//----- nvinfo : EIATTR_CBANK_PARAM_SIZE
	.align		4
.L_266:
        /*004c*/ 	.byte	0x03, 0x19
        /*004e*/ 	.short	0x0010


	//----- nvinfo : EIATTR_PARAM_CBANK
	.align		4
        /*0050*/ 	.byte	0x04, 0x0a
        /*0052*/ 	.short	(.L_268 - .L_267)
	.align		4
.L_267:
        /*0054*/ 	.word	index@(.nv.constant0._Z20transform_lut_kernelPhm)
        /*0058*/ 	.short	0x0380
        /*005a*/ 	.short	0x0010


	//----- nvinfo : EIATTR_SW_WAR
	.align		4
.L_268:
        /*005c*/ 	.byte	0x04, 0x36
        /*005e*/ 	.short	(.L_270 - .L_269)
.L_269:
        /*0060*/ 	.word	0x00000008
.L_270:


//--------------------- .nv.info._Z20count_pattern_kernelPKhmPm --------------------------
	.section	.nv.info._Z20count_pattern_kernelPKhmPm,"",@"SHT_CUDA_INFO"
	.sectionflags	@""
	.align	4


	//----- nvinfo : EIATTR_CUDA_API_VERSION
	.align		4
        /*0000*/ 	.byte	0x04, 0x37
        /*0002*/ 	.short	(.L_272 - .L_271)
.L_271:
        /*0004*/ 	.word	0x00000082


	//----- nvinfo : EIATTR_KPARAM_INFO
	.align		4
.L_272:
        /*0008*/ 	.byte	0x04, 0x17
        /*000a*/ 	.short	(.L_274 - .L_273)
.L_273:
        /*000c*/ 	.word	0x00000000
        /*0010*/ 	.short	0x0002
        /*0012*/ 	.short	0x0010
        /*0014*/ 	.byte	0x00, 0xf5, 0x21, 0x00


	//----- nvinfo : EIATTR_KPARAM_INFO
	.align		4
.L_274:
        /*0018*/ 	.byte	0x04, 0x17
        /*001a*/ 	.short	(.L_276 - .L_275)
.L_275:
        /*001c*/ 	.word	0x00000000
        /*0020*/ 	.short	0x0001
        /*0022*/ 	.short	0x0008
        /*0024*/ 	.byte	0x00, 0xf0, 0x21, 0x00


	//----- nvinfo : EIATTR_KPARAM_INFO
	.align		4
.L_276:
        /*0028*/ 	.byte	0x04, 0x17
        /*002a*/ 	.short	(.L_278 - .L_277)
.L_277:
        /*002c*/ 	.word	0x00000000
        /*0030*/ 	.short	0x0000
        /*0032*/ 	.short	0x0000
        /*0034*/ 	.byte	0x00, 0xf5, 0x21, 0x00


	//----- nvinfo : EIATTR_SPARSE_MMA_MASK
	.align		4
.L_278:
        /*0038*/ 	.byte	0x03, 0x50
        /*003a*/ 	.short	0x0000


	//----- nvinfo : EIATTR_MAXREG_COUNT
	.align		4
        /*003c*/ 	.byte	0x03, 0x1b
        /*003e*/ 	.short	0x00ff


	//----- nvinfo : EIATTR_NUM_BARRIERS
	.align		4
        /*0040*/ 	.byte	0x02, 0x4c
        /*0042*/ 	.byte	0x01
	.zero		1


	//----- nvinfo : EIATTR_MERCURY_ISA_VERSION
	.align		4
        /*0044*/ 	.byte	0x03, 0x5f
        /*0046*/ 	.short	0x0101


	//----- nvinfo : EIATTR_INT_WARP_WIDE_INSTR_OFFSETS
	.align		4
        /*0048*/ 	.byte	0x04, 0x31
        /*004a*/ 	.short	(.L_280 - .L_279)


	//   ....[0]....
.L_279:
        /*004c*/ 	.word	0x00000420


	//   ....[1]....
        /*0050*/ 	.word	0x00000430


	//----- nvinfo : EIATTR_VRC_CTA_INIT_COUNT
	.align		4
.L_280:
        /*0054*/ 	.byte	0x02, 0x4a
	.zero		1
	.zero		1


	//----- nvinfo : EIATTR_EXIT_INSTR_OFFSETS
	.align		4
        /*0058*/ 	.byte	0x04, 0x1c
        /*005a*/ 	.short	(.L_282 - .L_281)


	//   ....[0]....
.L_281:
        /*005c*/ 	.word	0x000004c0


	//   ....[1]....
        /*0060*/ 	.word	0x00000510


	//----- nvinfo : EIATTR_CRS_STACK_SIZE
	.align		4
.L_282:
        /*0064*/ 	.byte	0x04, 0x1e
        /*0066*/ 	.short	(.L_284 - .L_283)
.L_283:
        /*0068*/ 	.word	0x00000000


	//----- nvinfo : EIATTR_CBANK_PARAM_SIZE
	.align		4
.L_284:
        /*006c*/ 	.byte	0x03, 0x19
        /*006e*/ 	.short	0x0018


	//----- nvinfo : EIATTR_PARAM_CBANK
	.align		4
        /*0070*/ 	.byte	0x04, 0x0a
        /*0072*/ 	.short	(.L_286 - .L_285)
	.align		4
.L_285:
        /*0074*/ 	.word	index@(.nv.constant0._Z20count_pattern_kernelPKhmPm)
        /*0078*/ 	.short	0x0380
        /*007a*/ 	.short	0x0018


	//----- nvinfo : EIATTR_SW_WAR
	.align		4
.L_286:
        /*007c*/ 	.byte	0x04, 0x36
        /*007e*/ 	.short	(.L_288 - .L_287)
.L_287:
        /*0080*/ 	.word	0x00000008
.L_288:


//--------------------- .nv.info._Z19find_pattern_kernelPKhmPl --------------------------
	.section	.nv.info._Z19find_pattern_kernelPKhmPl,"",@"SHT_CUDA_INFO"
	.sectionflags	@""
	.align	4


	//----- nvinfo : EIATTR_CUDA_API_VERSION
	.align		4
        /*0000*/ 	.byte	0x04, 0x37
        /*0002*/ 	.short	(.L_290 - .L_289)
.L_289:
        /*0004*/ 	.word	0x00000082


	//----- nvinfo : EIATTR_KPARAM_INFO
	.align		4
.L_290:
        /*0008*/ 	.byte	0x04, 0x17
        /*000a*/ 	.short	(.L_292 - .L_291)
.L_291:
        /*000c*/ 	.word	0x00000000
        /*0010*/ 	.short	0x0002
        /*0012*/ 	.short	0x0010
        /*0014*/ 	.byte	0x00, 0xf5, 0x21, 0x00


	//----- nvinfo : EIATTR_KPARAM_INFO
	.align		4
.L_292:
        /*0018*/ 	.byte	0x04, 0x17
        /*001a*/ 	.short	(.L_294 - .L_293)
.L_293:
        /*001c*/ 	.word	0x00000000
        /*0020*/ 	.short	0x0001
        /*0022*/ 	.short	0x0008
        /*0024*/ 	.byte	0x00, 0xf0, 0x21, 0x00


	//----- nvinfo : EIATTR_KPARAM_INFO
	.align		4
.L_294:
        /*0028*/ 	.byte	0x04, 0x17
        /*002a*/ 	.short	(.L_296 - .L_295)
.L_295:
        /*002c*/ 	.word	0x00000000
        /*0030*/ 	.short	0x0000
        /*0032*/ 	.short	0x0000
        /*0034*/ 	.byte	0x00, 0xf5, 0x21, 0x00


	//----- nvinfo : EIATTR_SPARSE_MMA_MASK
	.align		4
.L_296:
        /*0038*/ 	.byte	0x03, 0x50
        /*003a*/ 	.short	0x0000


	//----- nvinfo : EIATTR_MAXREG_COUNT
	.align		4
        /*003c*/ 	.byte	0x03, 0x1b
        /*003e*/ 	.short	0x00ff


	//----- nvinfo : EIATTR_MERCURY_ISA_VERSION
	.align		4
        /*0040*/ 	.byte	0x03, 0x5f
        /*0042*/ 	.short	0x0101


	//----- nvinfo : EIATTR_VRC_CTA_INIT_COUNT
	.align		4
        /*0044*/ 	.byte	0x02, 0x4a
	.zero		1
	.zero		1


	//----- nvinfo : EIATTR_EXIT_INSTR_OFFSETS
	.align		4
        /*0048*/ 	.byte	0x04, 0x1c
        /*004a*/ 	.short	(.L_298 - .L_297)


	//   ....[0]....
.L_297:
        /*004c*/ 	.word	0x000000e0


	//   ....[1]....
        /*0050*/ 	.word	0x000002d0


	//   ....[2]....
        /*0054*/ 	.word	0x00000330


	//----- nvinfo : EIATTR_CRS_STACK_SIZE
	.align		4
.L_298:
        /*0058*/ 	.byte	0x04, 0x1e
        /*005a*/ 	.short	(.L_300 - .L_299)
.L_299:
        /*005c*/ 	.word	0x00000000


	//----- nvinfo : EIATTR_CBANK_PARAM_SIZE
	.align		4
.L_300:
        /*0060*/ 	.byte	0x03, 0x19
        /*0062*/ 	.short	0x0018


	//----- nvinfo : EIATTR_PARAM_CBANK
	.align		4
        /*0064*/ 	.byte	0x04, 0x0a
        /*0066*/ 	.short	(.L_302 - .L_301)
	.align		4
.L_301:
        /*0068*/ 	.word	index@(.nv.constant0._Z19find_pattern_kernelPKhmPl)
        /*006c*/ 	.short	0x0380
        /*006e*/ 	.short	0x0018


	//----- nvinfo : EIATTR_SW_WAR
	.align		4
.L_302:
        /*0070*/ 	.byte	0x04, 0x36
        /*0072*/ 	.short	(.L_304 - .L_303)
.L_303:
        /*0074*/ 	.word	0x00000008
.L_304:


//--------------------- .nv.info._Z16find_byte_kernelPKhmhPl --------------------------
	.section	.nv.info._Z16find_byte_kernelPKhmhPl,"",@"SHT_CUDA_INFO"
	.sectionflags	@""
	.align	4


	//----- nvinfo : EIATTR_CUDA_API_VERSION
	.align		4
        /*0000*/ 	.byte	0x04, 0x37
        /*0002*/ 	.short	(.L_306 - .L_305)
.L_305:
        /*0004*/ 	.word	0x00000082


	//----- nvinfo : EIATTR_KPARAM_INFO
	.align		4
.L_306:
        /*0008*/ 	.byte	0x04, 0x17
        /*000a*/ 	.short	(.L_308 - .L_307)
.L_307:
        /*000c*/ 	.word	0x00000000
        /*0010*/ 	.short	0x0003
        /*0012*/ 	.short	0x0018
        /*0014*/ 	.byte	0x00, 0xf5, 0x21, 0x00


	//----- nvinfo : EIATTR_KPARAM_INFO
	.align		4
.L_308:
        /*0018*/ 	.byte	0x04, 0x17
        /*001a*/ 	.short	(.L_310 - .L_309)
.L_309:
        /*001c*/ 	.word	0x00000000
        /*0020*/ 	.short	0x0002
        /*0022*/ 	.short	0x0010
        /*0024*/ 	.byte	0x00, 0xf0, 0x05, 0x00


	//----- nvinfo : EIATTR_KPARAM_INFO
	.align		4
.L_310:
        /*0028*/ 	.byte	0x04, 0x17
        /*002a*/ 	.short	(.L_312 - .L_311)
.L_311:
        /*002c*/ 	.word	0x00000000
        /*0030*/ 	.short	0x0001
        /*0032*/ 	.short	0x0008
        /*0034*/ 	.byte	0x00, 0xf0, 0x21, 0x00


	//----- nvinfo : EIATTR_KPARAM_INFO
	.align		4
.L_312:
        /*0038*/ 	.byte	0x04, 0x17
        /*003a*/ 	.short	(.L_314 - .L_313)
.L_313:
        /*003c*/ 	.word	0x00000000
        /*0040*/ 	.short	0x0000
        /*0042*/ 	.short	0x0000
        /*0044*/ 	.byte	0x00, 0xf5, 0x21, 0x00


	//----- nvinfo : EIATTR_SPARSE_MMA_MASK
	.align		4
.L_314:
        /*0048*/ 	.byte	0x03, 0x50
        /*004a*/ 	.short	0x0000


	//----- nvinfo : EIATTR_MAXREG_COUNT
	.align		4
        /*004c*/ 	.byte	0x03, 0x1b
        /*004e*/ 	.short	0x00ff


	//----- nvinfo : EIATTR_MERCURY_ISA_VERSION
	.align		4
        /*0050*/ 	.byte	0x03, 0x5f
        /*0052*/ 	.short	0x0101


	//----- nvinfo : EIATTR_VRC_CTA_INIT_COUNT
	.align		4
        /*0054*/ 	.byte	0x02, 0x4a
	.zero		1
	.zero		1


	//----- nvinfo : EIATTR_EXIT_INSTR_OFFSETS
	.align		4
        /*0058*/ 	.byte	0x04, 0x1c
        /*005a*/ 	.short	(.L_316 - .L_315)


	//   ....[0]....
.L_315:
        /*005c*/ 	.word	0x000000a0


	//   ....[1]....
        /*0060*/ 	.word	0x000001c0


	//   ....[2]....
        /*0064*/ 	.word	0x00000210


	//----- nvinfo : EIATTR_CRS_STACK_SIZE
	.align		4
.L_316:
        /*0068*/ 	.byte	0x04, 0x1e
        /*006a*/ 	.short	(.L_318 - .L_317)
.L_317:
        /*006c*/ 	.word	0x00000000


	//----- nvinfo : EIATTR_CBANK_PARAM_SIZE
	.align		4
.L_318:
        /*0070*/ 	.byte	0x03, 0x19
        /*0072*/ 	.short	0x0020


	//----- nvinfo : EIATTR_PARAM_CBANK
	.align		4
        /*0074*/ 	.byte	0x04, 0x0a
        /*0076*/ 	.short	(.L_320 - .L_319)
	.align		4
.L_319:
        /*0078*/ 	.word	index@(.nv.constant0._Z16find_byte_kernelPKhmhPl)
        /*007c*/ 	.short	0x0380
        /*007e*/ 	.short	0x0020


	//----- nvinfo : EIATTR_SW_WAR
	.align		4
.L_320:
        /*0080*/ 	.byte	0x04, 0x36
        /*0082*/ 	.short	(.L_322 - .L_321)
.L_321:
        /*0084*/ 	.word	0x00000008
.L_322:


//--------------------- .nv.callgraph             --------------------------
	.section	.nv.callgraph,"",@"SHT_CUDA_CALLGRAPH"
	.align	4
	.sectionentsize	8
	.align		4
        /*0000*/ 	.word	0x00000000
	.align		4
        /*0004*/ 	.word	0xffffffff
	.align		4
        /*0008*/ 	.word	0x00000000
	.align		4
        /*000c*/ 	.word	0xfffffffe
	.align		4
        /*0010*/ 	.word	0x00000000
	.align		4
        /*0014*/ 	.word	0xfffffffd
	.align		4
        /*0018*/ 	.word	0x00000000
	.align		4
        /*001c*/ 	.word	0xfffffffc


//--------------------- .nv.constant3             --------------------------
	.section	.nv.constant3,"a",@progbits
	.align	8
.nv.constant3:
	.type		c_pattern,@object
	.size		c_pattern,(c_pattern_len - c_pattern)
c_pattern:
	.zero		256
	.type		c_pattern_len,@object
	.size		c_pattern_len,(c_lut - c_pattern_len)
c_pattern_len:
	.zero		8
	.type		c_lut,@object
	.size		c_lut,(.L_2 - c_lut)
c_lut:
	.zero		256
.L_2:


//--------------------- .text._Z27dequantize_u8_to_f32_kernelPKhPfmff --------------------------
	.section	.text._Z27dequantize_u8_to_f32_kernelPKhPfmff,"ax",@progbits
	.align	128
        .global         _Z27dequantize_u8_to_f32_kernelPKhPfmff
        .type           _Z27dequantize_u8_to_f32_kernelPKhPfmff,@function
        .size           _Z27dequantize_u8_to_f32_kernelPKhPfmff,(.L_x_120 - _Z27dequantize_u8_to_f32_kernelPKhPfmff)
        .other          _Z27dequantize_u8_to_f32_kernelPKhPfmff,@"STO_CUDA_ENTRY STV_DEFAULT"
_Z27dequantize_u8_to_f32_kernelPKhPfmff:
.text._Z27dequantize_u8_to_f32_kernelPKhPfmff:
[----:B------:R-:W-:Y:S01]  /*0000*/  LDC R1, c[0x0][0x37c] ;  /* 0x0000df00ff017b82 */ /* 0x000fe20000000800 */
[----:B------:R-:W0:Y:S07]  /*0010*/  S2R R7, SR_TID.X ;  /* 0x0000000000077919 */ /* 0x000e2e0000002100 */
[----:B------:R-:W0:Y:S01]  /*0020*/  S2UR UR4, SR_CTAID.X ;  /* 0x00000000000479c3 */ /* 0x000e220000002500 */
[----:B------:R-:W1:Y:S07]  /*0030*/  LDCU.64 UR6, c[0x0][0x390] ;  /* 0x00007200ff0677ac */ /* 0x000e6e0008000a00 */
[----:B------:R-:W0:Y:S01]  /*0040*/  LDC R2, c[0x0][0x360] ;  /* 0x0000d800ff027b82 */ /* 0x000e220000000800 */
[----:B------:R-:W2:Y:S01]  /*0050*/  LDCU UR5, c[0x0][0x370] ;  /* 0x00006e00ff0577ac */ /* 0x000ea20008000800 */
[----:B0-----:R-:W-:-:S02]  /*0060*/  IMAD R7, R2, UR4, R7 ;  /* 0x0000000402077c24 */ /* 0x001fc4000f8e0207 */
[----:B--2---:R-:W-:-:S03]  /*0070*/  IMAD R2, R2, UR5, RZ ;  /* 0x0000000502027c24 */ /* 0x004fc6000f8e02ff */
[----:B-1----:R-:W-:-:S04]  /*0080*/  ISETP.GE.U32.AND P0, PT, R7, UR6, PT ;  /* 0x0000000607007c0c */ /* 0x002fc8000bf06070 */
[----:B------:R-:W-:-:S13]  /*0090*/  ISETP.GE.U32.AND.EX P0, PT, RZ, UR7, PT, P0 ;  /* 0x00000007ff007c0c */ /* 0x000fda000bf06100 */
[----:B------:R-:W-:Y:S05]  /*00a0*/  @P0 EXIT ;  /* 0x000000000000094d */ /* 0x000fea0003800000 */
[----:B------:R-:W0:Y:S01]  /*00b0*/  LDC.64 R4, c[0x0][0x398] ;  /* 0x0000e600ff047b82 */ /* 0x000e220000000a00 */
[----:B------:R-:W-:Y:S01]  /*00c0*/  IMAD.MOV.U32 R6, RZ, RZ, RZ ;  /* 0x000000ffff067224 */ /* 0x000fe200078e00ff */
[----:B------:R-:W1:Y:S01]  /*00d0*/  LDCU.64 UR4, c[0x0][0x358] ;  /* 0x00006b00ff0477ac */ /* 0x000e620008000a00 */
[----:B------:R-:W2:Y:S01]  /*00e0*/  LDCU.64 UR12, c[0x0][0x390] ;  /* 0x00007200ff0c77ac */ /* 0x000ea20008000a00 */
[----:B------:R-:W3:Y:S01]  /*00f0*/  LDCU.64 UR6, c[0x0][0x380] ;  /* 0x00007000ff0677ac */ /* 0x000ee20008000a00 */
[----:B------:R-:W4:Y:S03]  /*0100*/  LDCU.64 UR8, c[0x0][0x388] ;  /* 0x00007100ff0877ac */ /* 0x000f260008000a00 */
.L_x_2:
[----:B---3--:R-:W-:-:S04]  /*0110*/  IADD3 R8, P0, PT, R7, UR6, RZ ;  /* 0x0000000607087c10 */ /* 0x008fc8000ff1e0ff */
[----:B------:R-:W-:-:S05]  /*0120*/  IADD3.X R9, PT, PT, R6, UR7, RZ, P0, !PT ;  /* 0x0000000706097c10 */ /* 0x000fca00087fe4ff */
[----:B-1----:R-:W3:Y:S01]  /*0130*/  LDG.E.U8 R8, desc[UR4][R8.64] ;  /* 0x0000000408087981 */ /* 0x002ee2000c1e1100 */
[----:B0-----:R-:W0:Y:S01]  /*0140*/  MUFU.RCP R3, R4 ;  /* 0x0000000400037308 */ /* 0x001e220000001000 */
[----:B------:R-:W-:Y:S01]  /*0150*/  BSSY.RECONVERGENT B0, `(.L_x_0) ;  /* 0x000000d000007945 */ /* 0x000fe20003800200 */
[----:B0-----:R-:W-:-:S04]  /*0160*/  FFMA R10, R3, -R4, 1 ;  /* 0x3f800000030a7423 */ /* 0x001fc80000000804 */
[----:B------:R-:W-:Y:S01]  /*0170*/  FFMA R3, R3, R10, R3 ;  /* 0x0000000a03037223 */ /* 0x000fe20000000003 */
[----:B---3--:R-:W-:-:S05]  /*0180*/  I2FP.F32.U32 R0, R8 ;  /* 0x0000000800007245 */ /* 0x008fca0000201000 */
[----:B------:R-:W-:-:S04]  /*0190*/  FADD R0, R0, -R5 ;  /* 0x8000000500007221 */ /* 0x000fc80000000000 */
[----:B------:R-:W0:Y:S01]  /*01a0*/  FCHK P0, R0, R4 ;  /* 0x0000000400007302 */ /* 0x000e220000000000 */
[----:B------:R-:W-:-:S04]  /*01b0*/  FFMA R11, R0, R3, RZ ;  /* 0x00000003000b7223 */ /* 0x000fc800000000ff */
[----:B------:R-:W-:-:S04]  /*01c0*/  FFMA R10, R11, -R4, R0 ;  /* 0x800000040b0a7223 */ /* 0x000fc80000000000 */
[----:B------:R-:W-:Y:S01]  /*01d0*/  FFMA R3, R3, R10, R11 ;  /* 0x0000000a03037223 */ /* 0x000fe2000000000b */
[----:B0-----:R-:W-:Y:S06]  /*01e0*/  @!P0 BRA `(.L_x_1) ;  /* 0x00000000000c8947 */ /* 0x001fec0003800000 */
[----:B------:R-:W-:-:S07]  /*01f0*/  MOV R8, 0x210 ;  /* 0x0000021000087802 */ /* 0x000fce0000000f00 */
[----:B--2-4-:R-:W-:Y:S05]  /*0200*/  CALL.REL.NOINC `($__internal_0_$__cuda_sm3x_div_rn_noftz_f32_slowpath) ;  /* 0x00000000002c7944 */ /* 0x014fea0003c00000 */
[----:B------:R-:W-:-:S07]  /*0210*/  IMAD.MOV.U32 R3, RZ, RZ, R0 ;  /* 0x000000ffff037224 */ /* 0x000fce00078e0000 */
.L_x_1:
[----:B--2-4-:R-:W-:Y:S05]  /*0220*/  BSYNC.RECONVERGENT B0 ;  /* 0x0000000000007941 */ /* 0x014fea0003800200 */
.L_x_0:
[----:B------:R-:W-:-:S04]  /*0230*/  LEA R8, P0, R7, UR8, 0x2 ;  /* 0x0000000807087c11 */ /* 0x000fc8000f8010ff */
[----:B------:R-:W-:Y:S02]  /*0240*/  LEA.HI.X R9, R7, UR9, R6, 0x2, P0 ;  /* 0x0000000907097c11 */ /* 0x000fe400080f1406 */
[----:B------:R-:W-:-:S03]  /*0250*/  IADD3 R7, P0, PT, R2, R7, RZ ;  /* 0x0000000702077210 */ /* 0x000fc60007f1e0ff */
[----:B------:R0:W-:Y:S02]  /*0260*/  STG.E desc[UR4][R8.64], R3 ;  /* 0x0000000308007986 */ /* 0x0001e4000c101904 */
[----:B------:R-:W-:Y:S01]  /*0270*/  IMAD.X R6, RZ, RZ, R6, P0 ;  /* 0x000000ffff067224 */ /* 0x000fe200000e0606 */
[----:B------:R-:W-:-:S04]  /*0280*/  ISETP.GE.U32.AND P0, PT, R7, UR12, PT ;  /* 0x0000000c07007c0c */ /* 0x000fc8000bf06070 */
[----:B------:R-:W-:-:S13]  /*0290*/  ISETP.GE.U32.AND.EX P0, PT, R6, UR13, PT, P0 ;  /* 0x0000000d06007c0c */ /* 0x000fda000bf06100 */
[----:B0-----:R-:W-:Y:S05]  /*02a0*/  @!P0 BRA `(.L_x_2) ;  /* 0xfffffffc00988947 */ /* 0x001fea000383ffff */
[----:B------:R-:W-:Y:S05]  /*02b0*/  EXIT ;  /* 0x000000000000794d */ /* 0x000fea0003800000 */
        .weak           $__internal_0_$__cuda_sm3x_div_rn_noftz_f32_slowpath
        .type           $__internal_0_$__cuda_sm3x_div_rn_noftz_f32_slowpath,@function
        .size           $__internal_0_$__cuda_sm3x_div_rn_noftz_f32_slowpath,(.L_x_120 - $__internal_0_$__cuda_sm3x_div_rn_noftz_f32_slowpath)
$__internal_0_$__cuda_sm3x_div_rn_noftz_f32_slowpath:
[----:B------:R-:W0:Y:S01]  /*02c0*/  LDC R3, c[0x0][0x398] ;  /* 0x0000e600ff037b82 */ /* 0x000e220000000800 */
[--C-:B------:R-:W-:Y:S01]  /*02d0*/  SHF.R.U32.HI R9, RZ, 0x17, R0.reuse ;  /* 0x00000017ff097819 */ /* 0x100fe20000011600 */
[----:B------:R-:W1:Y:S01]  /*02e0*/  LDCU UR10, c[0x0][0x398] ;  /* 0x00007300ff0a77ac */ /* 0x000e620008000800 */
[----:B------:R-:W-:Y:S01]  /*02f0*/  BSSY.RECONVERGENT B1, `(.L_x_3) ;  /* 0x0000064000017945 */ /* 0x000fe20003800200 */
[----:B------:R-:W-:Y:S01]  /*0300*/  IMAD.MOV.U32 R11, RZ, RZ, R0 ;  /* 0x000000ffff0b7224 */ /* 0x000fe200078e0000 */
[----:B------:R-:W-:-:S05]  /*0310*/  LOP3.LUT R14, R9, 0xff, RZ, 0xc0, !PT ;  /* 0x000000ff090e7812 */ /* 0x000fca00078ec0ff */
[----:B------:R-:W-:Y:S02]  /*0320*/  VIADD R15, R14, 0xffffffff ;  /* 0xffffffff0e0f7836 */ /* 0x000fe40000000000 */
[----:B-1----:R-:W-:Y:S01]  /*0330*/  IMAD.U32 R12, RZ, RZ, UR10 ;  /* 0x0000000aff0c7e24 */ /* 0x002fe2000f8e00ff */
[----:B0-----:R-:W-:-:S04]  /*0340*/  SHF.R.U32.HI R10, RZ, 0x17, R3 ;  /* 0x00000017ff0a7819 */ /* 0x001fc80000011603 */
[----:B------:R-:W-:-:S05]  /*0350*/  LOP3.LUT R10, R10, 0xff, RZ, 0xc0, !PT ;  /* 0x000000ff0a0a7812 */ /* 0x000fca00078ec0ff */
[----:B------:R-:W-:-:S05]  /*0360*/  VIADD R13, R10, 0xffffffff ;  /* 0xffffffff0a0d7836 */ /* 0x000fca0000000000 */
[----:B------:R-:W-:-:S04]  /*0370*/  ISETP.GT.U32.AND P0, PT, R13, 0xfd, PT ;  /* 0x000000fd0d00780c */ /* 0x000fc80003f04070 */
[----:B------:R-:W-:-:S13]  /*0380*/  ISETP.GT.U32.OR P0, PT, R15, 0xfd, P0 ;  /* 0x000000fd0f00780c */ /* 0x000fda0000704470 */
[----:B------:R-:W-:Y:S01]  /*0390*/  @!P0 IMAD.MOV.U32 R9, RZ, RZ, RZ ;  /* 0x000000ffff098224 */ /* 0x000fe200078e00ff */
[----:B------:R-:W-:Y:S06]  /*03a0*/  @!P0 BRA `(.L_x_4) ;  /* 0x00000000005c8947 */ /* 0x000fec0003800000 */
[----:B------:R-:W-:Y:S02]  /*03b0*/  FSETP.GTU.FTZ.AND P1, PT, |R3|, +INF , PT ;  /* 0x7f8000000300780b */ /* 0x000fe40003f3c200 */
[----:B------:R-:W-:-:S04]  /*03c0*/  FSETP.GTU.FTZ.AND P0, PT, |R0|, +INF , PT ;  /* 0x7f8000000000780b */ /* 0x000fc80003f1c200 */
[----:B------:R-:W-:-:S13]  /*03d0*/  PLOP3.LUT P0, PT, P0, P1, PT, 0xf8, 0x8f ;  /* 0x00000000008f781c */ /* 0x000fda0000703f70 */
[----:B------:R-:W-:Y:S05]  /*03e0*/  @P0 BRA `(.L_x_5) ;  /* 0x00000004004c0947 */ /* 0x000fea0003800000 */
[----:B------:R-:W-:-:S13]  /*03f0*/  LOP3.LUT P0, RZ, R12, 0x7fffffff, R11, 0xc8, !PT ;  /* 0x7fffffff0cff7812 */ /* 0x000fda000780c80b */
[----:B------:R-:W-:Y:S05]  /*0400*/  @!P0 BRA `(.L_x_6) ;  /* 0x00000004003c8947 */ /* 0x000fea0003800000 */
[C---:B------:R-:W-:Y:S02]  /*0410*/  FSETP.NEU.FTZ.AND P2, PT, |R0|.reuse, +INF , PT ;  /* 0x7f8000000000780b */ /* 0x040fe40003f5d200 */
[----:B------:R-:W-:Y:S02]  /*0420*/  FSETP.NEU.FTZ.AND P1, PT, |R3|, +INF , PT ;  /* 0x7f8000000300780b */ /* 0x000fe40003f3d200 */
[----:B------:R-:W-:-:S11]  /*0430*/  FSETP.NEU.FTZ.AND P0, PT, |R0|, +INF , PT ;  /* 0x7f8000000000780b */ /* 0x000fd60003f1d200 */
[----:B------:R-:W-:Y:S05]  /*0440*/  @!P1 BRA !P2, `(.L_x_6) ;  /* 0x00000004002c9947 */ /* 0x000fea0005000000 */
[----:B------:R-:W-:-:S04]  /*0450*/  LOP3.LUT P2, RZ, R11, 0x7fffffff, RZ, 0xc0, !PT ;  /* 0x7fffffff0bff7812 */ /* 0x000fc8000784c0ff */
[----:B------:R-:W-:-:S13]  /*0460*/  PLOP3.LUT P1, PT, P1, P2, PT, 0x2f, 0xf2 ;  /* 0x0000000000f2781c */ /* 0x000fda0000f24577 */
[----:B------:R-:W-:Y:S05]  /*0470*/  @P1 BRA `(.L_x_7) ;  /* 0x0000000400181947 */ /* 0x000fea0003800000 */
[----:B------:R-:W-:-:S04]  /*0480*/  LOP3.LUT P1, RZ, R12, 0x7fffffff, RZ, 0xc0, !PT ;  /* 0x7fffffff0cff7812 */ /* 0x000fc8000782c0ff */
[----:B------:R-:W-:-:S13]  /*0490*/  PLOP3.LUT P0, PT, P0, P1, PT, 0x2f, 0xf2 ;  /* 0x0000000000f2781c */ /* 0x000fda0000702577 */
[----:B------:R-:W-:Y:S05]  /*04a0*/  @P0 BRA `(.L_x_8) ;  /* 0x0000000400000947 */ /* 0x000fea0003800000 */
[----:B------:R-:W-:Y:S02]  /*04b0*/  ISETP.GE.AND P0, PT, R15, RZ, PT ;  /* 0x000000ff0f00720c */ /* 0x000fe40003f06270 */
[----:B------:R-:W-:-:S11]  /*04c0*/  ISETP.GE.AND P1, PT, R13, RZ, PT ;  /* 0x000000ff0d00720c */ /* 0x000fd60003f26270 */
[----:B------:R-:W-:Y:S02]  /*04d0*/  @P0 IMAD.MOV.U32 R9, RZ, RZ, RZ ;  /* 0x000000ffff090224 */ /* 0x000fe400078e00ff */
[----:B------:R-:W-:Y:S01]  /*04e0*/  @!P0 FFMA R11, R0, 1.84467440737095516160e+19, RZ ;  /* 0x5f800000000b8823 */ /* 0x000fe200000000ff */
[----:B------:R-:W-:Y:S02]  /*04f0*/  @!P0 IMAD.MOV.U32 R9, RZ, RZ, -0x40 ;  /* 0xffffffc0ff098424 */ /* 0x000fe400078e00ff */
[----:B------:R-:W-:Y:S02]  /*0500*/  @!P1 FFMA R12, R3, 1.84467440737095516160e+19, RZ ;  /* 0x5f800000030c9823 */ /* 0x000fe400000000ff */
[----:B------:R-:W-:-:S07]  /*0510*/  @!P1 VIADD R9, R9, 0x40 ;  /* 0x0000004009099836 */ /* 0x000fce0000000000 */
.L_x_4:
[----:B------:R-:W-:Y:S01]  /*0520*/  LEA R3, R10, 0xc0800000, 0x17 ;  /* 0xc08000000a037811 */ /* 0x000fe200078eb8ff */
[----:B------:R-:W-:Y:S04]  /*0530*/  BSSY.RECONVERGENT B2, `(.L_x_9) ;  /* 0x0000036000027945 */ /* 0x000fe80003800200 */
[----:B------:R-:W-:Y:S02]  /*0540*/  IMAD.IADD R12, R12, 0x1, -R3 ;  /* 0x000000010c0c7824 */ /* 0x000fe400078e0a03 */
[----:B------:R-:W-:Y:S02]  /*0550*/  VIADD R3, R14, 0xffffff81 ;  /* 0xffffff810e037836 */ /* 0x000fe40000000000 */
[----:B------:R-:W0:Y:S01]  /*0560*/  MUFU.RCP R13, R12 ;  /* 0x0000000c000d7308 */ /* 0x000e220000001000 */
[----:B------:R-:W-:Y:S01]  /*0570*/  FADD.FTZ R15, -R12, -RZ ;  /* 0x800000ff0c0f7221 */ /* 0x000fe20000010100 */
[C---:B------:R-:W-:Y:S01]  /*0580*/  IMAD R0, R3.reuse, -0x800000, R11 ;  /* 0xff80000003007824 */ /* 0x040fe200078e020b */
[----:B------:R-:W-:-:S05]  /*0590*/  IADD3 R10, PT, PT, R3, 0x7f, -R10 ;  /* 0x0000007f030a7810 */ /* 0x000fca0007ffe80a */
[----:B------:R-:W-:Y:S02]  /*05a0*/  IMAD.IADD R10, R10, 0x1, R9 ;  /* 0x000000010a0a7824 */ /* 0x000fe400078e0209 */
[----:B0-----:R-:W-:-:S04]  /*05b0*/  FFMA R14, R13, R15, 1 ;  /* 0x3f8000000d0e7423 */ /* 0x001fc8000000000f */
[----:B------:R-:W-:-:S04]  /*05c0*/  FFMA R16, R13, R14, R13 ;  /* 0x0000000e0d107223 */ /* 0x000fc8000000000d */
[----:B------:R-:W-:-:S04]  /*05d0*/  FFMA R11, R0, R16, RZ ;  /* 0x00000010000b7223 */ /* 0x000fc800000000ff */
[----:B------:R-:W-:-:S04]  /*05e0*/  FFMA R14, R15, R11, R0 ;  /* 0x0000000b0f0e7223 */ /* 0x000fc80000000000 */
[----:B------:R-:W-:-:S04]  /*05f0*/  FFMA R11, R16, R14, R11 ;  /* 0x0000000e100b7223 */ /* 0x000fc8000000000b */
[----:B------:R-:W-:-:S04]  /*0600*/  FFMA R14, R15, R11, R0 ;  /* 0x0000000b0f0e7223 */ /* 0x000fc80000000000 */
[----:B------:R-:W-:-:S05]  /*0610*/  FFMA R0, R16, R14, R11 ;  /* 0x0000000e10007223 */ /* 0x000fca000000000b */
[----:B------:R-:W-:-:S04]  /*0620*/  SHF.R.U32.HI R3, RZ, 0x17, R0 ;  /* 0x00000017ff037819 */ /* 0x000fc80000011600 */
[----:B------:R-:W-:-:S05]  /*0630*/  LOP3.LUT R3, R3, 0xff, RZ, 0xc0, !PT ;  /* 0x000000ff03037812 */ /* 0x000fca00078ec0ff */
[----:B------:R-:W-:-:S04]  /*0640*/  IMAD.IADD R13, R3, 0x1, R10 ;  /* 0x00000001030d7824 */ /* 0x000fc800078e020a */
[----:B------:R-:W-:-:S05]  /*0650*/  VIADD R3, R13, 0xffffffff ;  /* 0xffffffff0d037836 */ /* 0x000fca0000000000 */
[----:B------:R-:W-:-:S13]  /*0660*/  ISETP.GE.U32.AND P0, PT, R3, 0xfe, PT ;  /* 0x000000fe0300780c */ /* 0x000fda0003f06070 */
[----:B------:R-:W-:Y:S05]  /*0670*/  @!P0 BRA `(.L_x_10) ;  /* 0x0000000000808947 */ /* 0x000fea0003800000 */
[----:B------:R-:W-:-:S13]  /*0680*/  ISETP.GT.AND P0, PT, R13, 0xfe, PT ;  /* 0x000000fe0d00780c */ /* 0x000fda0003f04270 */
[----:B------:R-:W-:Y:S05]  /*0690*/  @P0 BRA `(.L_x_11) ;  /* 0x00000000006c0947 */ /* 0x000fea0003800000 */
[----:B------:R-:W-:-:S13]  /*06a0*/  ISETP.GE.AND P0, PT, R13, 0x1, PT ;  /* 0x000000010d00780c */ /* 0x000fda0003f06270 */
[----:B------:R-:W-:Y:S05]  /*06b0*/  @P0 BRA `(.L_x_12) ;  /* 0x0000000000740947 */ /* 0x000fea0003800000 */
[----:B------:R-:W-:Y:S02]  /*06c0*/  ISETP.GE.AND P0, PT, R13, -0x18, PT ;  /* 0xffffffe80d00780c */ /* 0x000fe40003f06270 */
[----:B------:R-:W-:-:S11]  /*06d0*/  LOP3.LUT R0, R0, 0x80000000, RZ, 0xc0, !PT ;  /* 0x8000000000007812 */ /* 0x000fd600078ec0ff */
[----:B------:R-:W-:Y:S05]  /*06e0*/  @!P0 BRA `(.L_x_12) ;  /* 0x0000000000688947 */ /* 0x000fea0003800000 */
[CCC-:B------:R-:W-:Y:S01]  /*06f0*/  FFMA.RZ R3, R16.reuse, R14.reuse, R11.reuse ;  /* 0x0000000e10037223 */ /* 0x1c0fe2000000c00b */
[C---:B------:R-:W-:Y:S02]  /*0700*/  VIADD R12, R13.reuse, 0x20 ;  /* 0x000000200d0c7836 */ /* 0x040fe40000000000 */
[CCC-:B------:R-:W-:Y:S01]  /*0710*/  FFMA.RM R10, R16.reuse, R14.reuse, R11.reuse ;  /* 0x0000000e100a7223 */ /* 0x1c0fe2000000400b */
[----:B------:R-:W-:Y:S02]  /*0720*/  ISETP.NE.AND P2, PT, R13, RZ, PT ;  /* 0x000000ff0d00720c */ /* 0x000fe40003f45270 */
[----:B------:R-:W-:Y:S01]  /*0730*/  LOP3.LUT R9, R3, 0x7fffff, RZ, 0xc0, !PT ;  /* 0x007fffff03097812 */ /* 0x000fe200078ec0ff */
[----:B------:R-:W-:Y:S01]  /*0740*/  FFMA.RP R3, R16, R14, R11 ;  /* 0x0000000e10037223 */ /* 0x000fe2000000800b */
[----:B------:R-:W-:Y:S01]  /*0750*/  IMAD.MOV R11, RZ, RZ, -R13 ;  /* 0x000000ffff0b7224 */ /* 0x000fe200078e0a0d */
[----:B------:R-:W-:Y:S02]  /*0760*/  ISETP.NE.AND P1, PT, R13, RZ, PT ;  /* 0x000000ff0d00720c */ /* 0x000fe40003f25270 */
[----:B------:R-:W-:-:S02]  /*0770*/  LOP3.LUT R9, R9, 0x800000, RZ, 0xfc, !PT ;  /* 0x0080000009097812 */ /* 0x000fc400078efcff */
[----:B------:R-:W-:Y:S02]  /*0780*/  FSETP.NEU.FTZ.AND P0, PT, R3, R10, PT ;  /* 0x0000000a0300720b */ /* 0x000fe40003f1d000 */
[----:B------:R-:W-:Y:S02]  /*0790*/  SHF.L.U32 R12, R9, R12, RZ ;  /* 0x0000000c090c7219 */ /* 0x000fe400000006ff */
[----:B------:R-:W-:Y:S02]  /*07a0*/  SEL R10, R11, RZ, P2 ;  /* 0x000000ff0b0a7207 */ /* 0x000fe40001000000 */
[----:B------:R-:W-:Y:S02]  /*07b0*/  ISETP.NE.AND P1, PT, R12, RZ, P1 ;  /* 0x000000ff0c00720c */ /* 0x000fe40000f25270 */
[----:B------:R-:W-:Y:S02]  /*07c0*/  SHF.R.U32.HI R10, RZ, R10, R9 ;  /* 0x0000000aff0a7219 */ /* 0x000fe40000011609 */
[----:B------:R-:W-:-:S02]  /*07d0*/  PLOP3.LUT P0, PT, P0, P1, PT, 0xf8, 0x8f ;  /* 0x00000000008f781c */ /* 0x000fc40000703f70 */
[----:B------:R-:W-:Y:S02]  /*07e0*/  SHF.R.U32.HI R12, RZ, 0x1, R10 ;  /* 0x00000001ff0c7819 */ /* 0x000fe4000001160a */
[----:B------:R-:W-:-:S04]  /*07f0*/  SEL R3, RZ, 0x1, !P0 ;  /* 0x00000001ff037807 */ /* 0x000fc80004000000 */
[----:B------:R-:W-:-:S04]  /*0800*/  LOP3.LUT R3, R3, 0x1, R12, 0xf8, !PT ;  /* 0x0000000103037812 */ /* 0x000fc800078ef80c */
[----:B------:R-:W-:-:S05]  /*0810*/  LOP3.LUT R3, R3, R10, RZ, 0xc0, !PT ;  /* 0x0000000a03037212 */ /* 0x000fca00078ec0ff */
[----:B------:R-:W-:-:S05]  /*0820*/  IMAD.IADD R3, R12, 0x1, R3 ;  /* 0x000000010c037824 */ /* 0x000fca00078e0203 */
[----:B------:R-:W-:Y:S01]  /*0830*/  LOP3.LUT R0, R3, R0, RZ, 0xfc, !PT ;  /* 0x0000000003007212 */ /* 0x000fe200078efcff */
[----:B------:R-:W-:Y:S06]  /*0840*/  BRA `(.L_x_12) ;  /* 0x0000000000107947 */ /* 0x000fec0003800000 */
.L_x_11:
[----:B------:R-:W-:-:S04]  /*0850*/  LOP3.LUT R0, R0, 0x80000000, RZ, 0xc0, !PT ;  /* 0x8000000000007812 */ /* 0x000fc800078ec0ff */
[----:B------:R-:W-:Y:S01]  /*0860*/  LOP3.LUT R0, R0, 0x7f800000, RZ, 0xfc, !PT ;  /* 0x7f80000000007812 */ /* 0x000fe200078efcff */
[----:B------:R-:W-:Y:S06]  /*0870*/  BRA `(.L_x_12) ;  /* 0x0000000000047947 */ /* 0x000fec0003800000 */
.L_x_10:
[----:B------:R-:W-:-:S07]  /*0880*/  IMAD R0, R10, 0x800000, R0 ;  /* 0x008000000a007824 */ /* 0x000fce00078e0200 */
.L_x_12:
[----:B------:R-:W-:Y:S05]  /*0890*/  BSYNC.RECONVERGENT B2 ;  /* 0x0000000000027941 */ /* 0x000fea0003800200 */
.L_x_9:
[----:B------:R-:W-:Y:S05]  /*08a0*/  BRA `(.L_x_13) ;  /* 0x0000000000207947 */ /* 0x000fea0003800000 */
.L_x_8:
[----:B------:R-:W-:-:S04]  /*08b0*/  LOP3.LUT R0, R12, 0x80000000, R11, 0x48, !PT ;  /* 0x800000000c007812 */ /* 0x000fc800078e480b */
[----:B------:R-:W-:Y:S01]  /*08c0*/  LOP3.LUT R0, R0, 0x7f800000, RZ, 0xfc, !PT ;  /* 0x7f80000000007812 */ /* 0x000fe200078efcff */
[----:B------:R-:W-:Y:S06]  /*08d0*/  BRA `(.L_x_13) ;  /* 0x0000000000147947 */ /* 0x000fec0003800000 */
.L_x_7:
[----:B------:R-:W-:Y:S01]  /*08e0*/  LOP3.LUT R0, R12, 0x80000000, R11, 0x48, !PT ;  /* 0x800000000c007812 */ /* 0x000fe200078e480b */
[----:B------:R-:W-:Y:S06]  /*08f0*/  BRA `(.L_x_13) ;  /* 0x00000000000c7947 */ /* 0x000fec0003800000 */
.L_x_6:
[----:B------:R-:W0:Y:S01]  /*0900*/  MUFU.RSQ R0, -QNAN ;  /* 0xffc0000000007908 */ /* 0x000e220000001400 */
[----:B------:R-:W-:Y:S05]  /*0910*/  BRA `(.L_x_13) ;  /* 0x0000000000047947 */ /* 0x000fea0003800000 */
.L_x_5:
[----:B------:R-:W-:-:S07]  /*0920*/  FADD.FTZ R0, R0, R3 ;  /* 0x0000000300007221 */ /* 0x000fce0000010000 */
.L_x_13:
[----:B------:R-:W-:Y:S05]  /*0930*/  BSYNC.RECONVERGENT B1 ;  /* 0x0000000000017941 */ /* 0x000fea0003800200 */
.L_x_3:
[----:B------:R-:W-:-:S04]  /*0940*/  IMAD.MOV.U32 R9, RZ, RZ, 0x0 ;  /* 0x00000000ff097424 */ /* 0x000fc800078e00ff */
[----:B0-----:R-:W-:Y:S05]  /*0950*/  RET.REL.NODEC R8 `(_Z27dequantize_u8_to_f32_kernelPKhPfmff) ;  /* 0xfffffff408a87950 */ /* 0x001fea0003c3ffff */
.L_x_14:
[----:B------:R-:W-:-:S00]  /*0960*/  BRA `(.L_x_14) ;  /* 0xfffffffc00fc7947 */ /* 0x000fc0000383ffff */
[----:B------:R-:W-:-:S00]  /*0970*/  NOP ;  /* 0x0000000000007918 */ /* 0x000fc00000000000 */
        /* <DEDUP_REMOVED lines=8> */
.L_x_120:


//--------------------- .text._Z25quantize_f32_to_u8_kernelPKfPhmff --------------------------
	.section	.text._Z25quantize_f32_to_u8_kernelPKfPhmff,"ax",@progbits
	.align	128
        .global         _Z25quantize_f32_to_u8_kernelPKfPhmff
        .type           _Z25quantize_f32_to_u8_kernelPKfPhmff,@function
        .size           _Z25quantize_f32_to_u8_kernelPKfPhmff,(.L_x_122 - _Z25quantize_f32_to_u8_kernelPKfPhmff)
        .other          _Z25quantize_f32_to_u8_kernelPKfPhmff,@"STO_CUDA_ENTRY STV_DEFAULT"
_Z25quantize_f32_to_u8_kernelPKfPhmff:
.text._Z25quantize_f32_to_u8_kernelPKfPhmff:
        /* <DEDUP_REMOVED lines=12> */
[----:B------:R-:W-:Y:S01]  /*00c0*/  IMAD.MOV.U32 R9, RZ, RZ, R0 ;  /* 0x000000ffff097224 */ /* 0x000fe200078e0000 */
[----:B------:R-:W1:Y:S01]  /*00d0*/  LDCU.64 UR4, c[0x0][0x358] ;  /* 0x00006b00ff0477ac */ /* 0x000e620008000a00 */
[----:B------:R-:W-:Y:S01]  /*00e0*/  IMAD.MOV.U32 R8, RZ, RZ, RZ ;  /* 0x000000ffff087224 */ /* 0x000fe200078e00ff */
[----:B------:R-:W2:Y:S06]  /*00f0*/  LDCU.128 UR8, c[0x0][0x380] ;  /* 0x00007000ff0877ac */ /* 0x000eac0008000c00 */
.L_x_15:
[----:B--2---:R-:W-:-:S04]  /*0100*/  LEA R2, P0, R9, UR8, 0x2 ;  /* 0x0000000809027c11 */ /* 0x004fc8000f8010ff */
[----:B------:R-:W-:-:S05]  /*0110*/  LEA.HI.X R3, R9, UR9, R8, 0x2, P0 ;  /* 0x0000000909037c11 */ /* 0x000fca00080f1408 */
[----:B-1----:R-:W0:Y:S01]  /*0120*/  LDG.E R2, desc[UR4][R2.64] ;  /* 0x0000000402027981 */ /* 0x002e22000c1e1900 */
[----:B---3--:R-:W-:-:S04]  /*0130*/  IADD3 R4, P0, PT, R9, UR10, RZ ;  /* 0x0000000a09047c10 */ /* 0x008fc8000ff1e0ff */
[----:B------:R-:W-:Y:S02]  /*0140*/  IADD3.X R5, PT, PT, R8, UR11, RZ, P0, !PT ;  /* 0x0000000b08057c10 */ /* 0x000fe400087fe4ff */
[----:B------:R-:W-:-:S05]  /*0150*/  IADD3 R9, P0, PT, R6, R9, RZ ;  /* 0x0000000906097210 */ /* 0x000fca0007f1e0ff */
[----:B------:R-:W-:Y:S01]  /*0160*/  IMAD.X R8, RZ, RZ, R8, P0 ;  /* 0x000000ffff087224 */ /* 0x000fe200000e0608 */
[----:B------:R-:W-:-:S04]  /*0170*/  ISETP.GE.U32.AND P0, PT, R9, UR6, PT ;  /* 0x0000000609007c0c */ /* 0x000fc8000bf06070 */
[----:B------:R-:W-:Y:S01]  /*0180*/  ISETP.GE.U32.AND.EX P0, PT, R8, UR7, PT, P0 ;  /* 0x0000000708007c0c */ /* 0x000fe2000bf06100 */
[----:B0-----:R-:W-:-:S05]  /*0190*/  FFMA R0, R2, R10, R11 ;  /* 0x0000000a02007223 */ /* 0x001fca000000000b */
[----:B------:R-:W-:-:S04]  /*01a0*/  FMNMX R0, RZ, R0, !PT ;  /* 0x00000000ff007209 */ /* 0x000fc80007800000 */
[----:B------:R-:W-:-:S04]  /*01b0*/  FMNMX R0, R0, 255, PT ;  /* 0x437f000000007809 */ /* 0x000fc80003800000 */
[----:B------:R-:W0:Y:S02]  /*01c0*/  F2I.U32.TRUNC.NTZ R7, R0 ;  /* 0x0000000000077305 */ /* 0x000e24000020f000 */
[----:B0-----:R3:W-:Y:S01]  /*01d0*/  STG.E.U8 desc[UR4][R4.64], R7 ;  /* 0x0000000704007986 */ /* 0x0017e2000c101104 */
[----:B------:R-:W-:Y:S05]  /*01e0*/  @!P0 BRA `(.L_x_15) ;  /* 0xfffffffc00c48947 */ /* 0x000fea000383ffff */
[----:B------:R-:W-:Y:S05]  /*01f0*/  EXIT ;  /* 0x000000000000794d */ /* 0x000fea0003800000 */
.L_x_16:
        /* <DEDUP_REMOVED lines=16> */
.L_x_122:


//--------------------- .text._Z11grep_kernelPKcmS0_mPjS1_j --------------------------
	.section	.text._Z11grep_kernelPKcmS0_mPjS1_j,"ax",@progbits
	.align	128
        .global         _Z11grep_kernelPKcmS0_mPjS1_j
        .type           _Z11grep_kernelPKcmS0_mPjS1_j,@function
        .size           _Z11grep_kernelPKcmS0_mPjS1_j,(.L_x_123 - _Z11grep_kernelPKcmS0_mPjS1_j)
        .other          _Z11grep_kernelPKcmS0_mPjS1_j,@"STO_CUDA_ENTRY STV_DEFAULT"
_Z11grep_kernelPKcmS0_mPjS1_j:
.text._Z11grep_kernelPKcmS0_mPjS1_j:
[----:B------:R-:W-:Y:S01]  /*0000*/  LDC R1, c[0x0][0x37c] ;  /* 0x0000df00ff017b82 */ /* 0x000fe20000000800 */
[----:B------:R-:W0:Y:S07]  /*0010*/  S2R R0, SR_TID.X ;  /* 0x0000000000007919 */ /* 0x000e2e0000002100 */
[----:B------:R-:W0:Y:S01]  /*0020*/  S2UR UR4, SR_CTAID.X ;  /* 0x00000000000479c3 */ /* 0x000e220000002500 */
[----:B------:R-:W1:Y:S01]  /*0030*/  LDCU.64 UR12, c[0x0][0x388] ;  /* 0x00007100ff0c77ac */ /* 0x000e620008000a00 */
[----:B------:R-:W-:Y:S01]  /*0040*/  BSSY.RECONVERGENT B0, `(.L_x_17) ;  /* 0x0000124000007945 */ /* 0x000fe20003800200 */
[----:B------:R-:W-:Y:S01]  /*0050*/  IMAD.MOV.U32 R6, RZ, RZ, RZ ;  /* 0x000000ffff067224 */ /* 0x000fe200078e00ff */
[----:B------:R-:W-:Y:S01]  /*0060*/  CS2R R8, SRZ ;  /* 0x0000000000087805 */ /* 0x000fe2000001ff00 */
[----:B------:R-:W2:Y:S01]  /*0070*/  LDCU.64 UR6, c[0x0][0x358] ;  /* 0x00006b00ff0677ac */ /* 0x000ea20008000a00 */
[----:B------:R-:W-:-:S02]  /*0080*/  IMAD.MOV.U32 R5, RZ, RZ, RZ ;  /* 0x000000ffff057224 */ /* 0x000fc400078e00ff */
[----:B------:R-:W0:Y:S01]  /*0090*/  LDC R7, c[0x0][0x360] ;  /* 0x0000d800ff077b82 */ /* 0x000e220000000800 */
[----:B------:R-:W3:Y:S01]  /*00a0*/  LDCU UR5, c[0x0][0x370] ;  /* 0x00006e00ff0577ac */ /* 0x000ee20008000800 */
[----:B------:R-:W4:Y:S01]  /*00b0*/  LDCU.64 UR14, c[0x0][0x380] ;  /* 0x00007000ff0e77ac */ /* 0x000f220008000a00 */
[----:B-1----:R-:W-:-:S04]  /*00c0*/  ISETP.NE.U32.AND P0, PT, RZ, UR12, PT ;  /* 0x0000000cff007c0c */ /* 0x002fc8000bf05070 */
[----:B------:R-:W-:Y:S01]  /*00d0*/  ISETP.NE.AND.EX P0, PT, RZ, UR13, PT, P0 ;  /* 0x0000000dff007c0c */ /* 0x000fe2000bf05300 */
[C---:B0-----:R-:W-:Y:S02]  /*00e0*/  IMAD R0, R7.reuse, UR4, R0 ;  /* 0x0000000407007c24 */ /* 0x041fe4000f8e0200 */
[----:B---3--:R-:W-:-:S03]  /*00f0*/  IMAD R7, R7, UR5, RZ ;  /* 0x0000000507077c24 */ /* 0x008fc6000f8e02ff */
[----:B------:R-:W-:-:S13]  /*0100*/  ISETP.EQ.OR P0, PT, R0, RZ, !P0 ;  /* 0x000000ff0000720c */ /* 0x000fda0004702670 */
[----:B--2-4-:R-:W-:Y:S05]  /*0110*/  @P0 BRA `(.L_x_18) ;  /* 0x0000001000580947 */ /* 0x014fea0003800000 */
[----:B------:R-:W-:Y:S01]  /*0120*/  ISETP.LT.U32.AND P0, PT, R0, UR12, PT ;  /* 0x0000000c00007c0c */ /* 0x000fe2000bf01070 */
[----:B------:R-:W-:Y:S01]  /*0130*/  BSSY.RECONVERGENT B1, `(.L_x_19) ;  /* 0x000008d000017945 */ /* 0x000fe20003800200 */
[----:B------:R-:W-:Y:S01]  /*0140*/  CS2R R8, SRZ ;  /* 0x0000000000087805 */ /* 0x000fe2000001ff00 */
[----:B------:R-:W-:Y:S01]  /*0150*/  IMAD.MOV.U32 R10, RZ, RZ, RZ ;  /* 0x000000ffff0a7224 */ /* 0x000fe200078e00ff */
[----:B------:R-:W-:Y:S01]  /*0160*/  ISETP.LT.U32.AND.EX P0, PT, R6, UR13, PT, P0 ;  /* 0x0000000d06007c0c */ /* 0x000fe2000bf01100 */
[----:B------:R-:W-:Y:S02]  /*0170*/  IMAD.MOV.U32 R12, RZ, RZ, RZ ;  /* 0x000000ffff0c7224 */ /* 0x000fe400078e00ff */
[----:B------:R-:W-:Y:S01]  /*0180*/  IMAD.MOV.U32 R5, RZ, RZ, RZ ;  /* 0x000000ffff057224 */ /* 0x000fe200078e00ff */
[----:B------:R-:W-:Y:S02]  /*0190*/  SEL R4, R0, UR12, P0 ;  /* 0x0000000c00047c07 */ /* 0x000fe40008000000 */
[----:B------:R-:W-:-:S02]  /*01a0*/  SEL R2, R6, UR13, P0 ;  /* 0x0000000d06027c07 */ /* 0x000fc40008000000 */
[C---:B------:R-:W-:Y:S02]  /*01b0*/  ISETP.GE.U32.AND P0, PT, R4.reuse, 0x10, PT ;  /* 0x000000100400780c */ /* 0x040fe40003f06070 */
[----:B------:R-:W-:Y:S02]  /*01c0*/  ISETP.GT.U32.AND P1, PT, R4, 0x1, PT ;  /* 0x000000010400780c */ /* 0x000fe40003f24070 */
[C---:B------:R-:W-:Y:S02]  /*01d0*/  ISETP.GE.U32.AND.EX P0, PT, R2.reuse, RZ, PT, P0 ;  /* 0x000000ff0200720c */ /* 0x040fe40003f06100 */
[----:B------:R-:W-:-:S04]  /*01e0*/  ISETP.GT.U32.AND.EX P1, PT, R2, RZ, PT, P1 ;  /* 0x000000ff0200720c */ /* 0x000fc80003f24110 */
[----:B------:R-:W-:-:S07]  /*01f0*/  SEL R4, R4, 0x1, P1 ;  /* 0x0000000104047807 */ /* 0x000fce0000800000 */
[----:B------:R-:W-:Y:S05]  /*0200*/  @!P0 BRA `(.L_x_20) ;  /* 0x0000000400fc8947 */ /* 0x000fea0003800000 */
[----:B------:R-:W-:Y:S01]  /*0210*/  BSSY.RECONVERGENT B2, `(.L_x_21) ;  /* 0x000007d000027945 */ /* 0x000fe20003800200 */
[----:B------:R-:W-:Y:S01]  /*0220*/  CS2R R8, SRZ ;  /* 0x0000000000087805 */ /* 0x000fe2000001ff00 */
[----:B------:R-:W-:Y:S02]  /*0230*/  IMAD.MOV.U32 R11, RZ, RZ, RZ ;  /* 0x000000ffff0b7224 */ /* 0x000fe400078e00ff */
[----:B------:R-:W-:Y:S02]  /*0240*/  IMAD.MOV.U32 R12, RZ, RZ, RZ ;  /* 0x000000ffff0c7224 */ /* 0x000fe400078e00ff */
[----:B------:R-:W-:-:S07]  /*0250*/  IMAD.MOV.U32 R5, RZ, RZ, RZ ;  /* 0x000000ffff057224 */ /* 0x000fce00078e00ff */
.L_x_22:
[----:B------:R-:W-:-:S04]  /*0260*/  IADD3 R2, P0, PT, R11, UR14, RZ ;  /* 0x0000000e0b027c10 */ /* 0x000fc8000ff1e0ff */
[----:B------:R-:W-:-:S05]  /*0270*/  IADD3.X R3, PT, PT, R12, UR15, RZ, P0, !PT ;  /* 0x0000000f0c037c10 */ /* 0x000fca00087fe4ff */
[----:B------:R-:W2:Y:S04]  /*0280*/  LDG.E.U8 R27, desc[UR6][R2.64] ;  /* 0x00000006021b7981 */ /* 0x000ea8000c1e1100 */
[----:B------:R-:W3:Y:S04]  /*0290*/  LDG.E.U8 R24, desc[UR6][R2.64+0x1] ;  /* 0x0000010602187981 */ /* 0x000ee8000c1e1100 */
[----:B------:R-:W4:Y:S04]  /*02a0*/  LDG.E.U8 R25, desc[UR6][R2.64+0x2] ;  /* 0x0000020602197981 */ /* 0x000f28000c1e1100 */
[----:B------:R-:W5:Y:S04]  /*02b0*/  LDG.E.U8 R26, desc[UR6][R2.64+0x3] ;  /* 0x00000306021a7981 */ /* 0x000f68000c1e1100 */
        /* <DEDUP_REMOVED lines=11> */
[----:B------:R0:W5:Y:S01]  /*0370*/  LDG.E.U8 R21, desc[UR6][R2.64+0xf] ;  /* 0x00000f0602157981 */ /* 0x000162000c1e1100 */
[----:B--2---:R-:W-:-:S02]  /*0380*/  ISETP.NE.AND P2, PT, R27, 0xa, PT ;  /* 0x0000000a1b00780c */ /* 0x004fc40003f45270 */
[----:B---3--:R-:W-:Y:S01]  /*0390*/  ISETP.NE.AND P1, PT, R24, 0xa, PT ;  /* 0x0000000a1800780c */ /* 0x008fe20003f25270 */
[----:B------:R-:W-:Y:S01]  /*03a0*/  VIADD R24, R8, 0x1 ;  /* 0x0000000108187836 */ /* 0x000fe20000000000 */
[----:B----4-:R-:W-:Y:S02]  /*03b0*/  ISETP.NE.AND P3, PT, R25, 0xa, PT ;  /* 0x0000000a1900780c */ /* 0x010fe40003f65270 */
[----:B-----5:R-:W-:-:S07]  /*03c0*/  ISETP.NE.AND P4, PT, R26, 0xa, PT ;  /* 0x0000000a1a00780c */ /* 0x020fce0003f85270 */
[----:B------:R-:W-:Y:S01]  /*03d0*/  @P2 IMAD.MOV R24, RZ, RZ, R8 ;  /* 0x000000ffff182224 */ /* 0x000fe200078e0208 */
[----:B------:R-:W-:-:S03]  /*03e0*/  ISETP.NE.AND P5, PT, R23, 0xa, PT ;  /* 0x0000000a1700780c */ /* 0x000fc60003fa5270 */
[----:B------:R-:W-:Y:S02]  /*03f0*/  VIADD R8, R24, 0x1 ;  /* 0x0000000118087836 */ /* 0x000fe40000000000 */
[----:B------:R-:W-:Y:S01]  /*0400*/  @P1 IMAD.MOV R8, RZ, RZ, R24 ;  /* 0x000000ffff081224 */ /* 0x000fe200078e0218 */
[----:B------:R-:W-:-:S03]  /*0410*/  ISETP.NE.AND P6, PT, R22, 0xa, PT ;  /* 0x0000000a1600780c */ /* 0x000fc60003fc5270 */
[----:B------:R-:W-:Y:S02]  /*0420*/  VIADD R24, R8, 0x1 ;  /* 0x0000000108187836 */ /* 0x000fe40000000000 */
[----:B------:R-:W-:Y:S01]  /*0430*/  @P3 IMAD.MOV R24, RZ, RZ, R8 ;  /* 0x000000ffff183224 */ /* 0x000fe200078e0208 */
[----:B------:R-:W-:-:S03]  /*0440*/  IADD3 R8, P0, PT, R11, 0x1, RZ ;  /* 0x000000010b087810 */ /* 0x000fc60007f1e0ff */
[----:B0-----:R-:W-:Y:S02]  /*0450*/  VIADD R3, R24, 0x1 ;  /* 0x0000000118037836 */ /* 0x001fe40000000000 */
[----:B------:R-:W-:Y:S02]  /*0460*/  @P4 IMAD.MOV R3, RZ, RZ, R24 ;  /* 0x000000ffff034224 */ /* 0x000fe400078e0218 */
[--C-:B------:R-:W-:Y:S01]  /*0470*/  IMAD.X R22, RZ, RZ, R12.reuse, P0 ;  /* 0x000000ffff167224 */ /* 0x100fe200000e060c */
[----:B------:R-:W-:Y:S01]  /*0480*/  IADD3 R2, P0, PT, R11, 0x2, RZ ;  /* 0x000000020b027810 */ /* 0x000fe20007f1e0ff */
[----:B------:R-:W-:Y:S01]  /*0490*/  VIADD R23, R3, 0x1 ;  /* 0x0000000103177836 */ /* 0x000fe20000000000 */
[----:B------:R-:W-:Y:S01]  /*04a0*/  @P1 SEL R2, R8, R9, !P2 ;  /* 0x0000000908021207 */ /* 0x000fe20005000000 */
[----:B------:R-:W-:Y:S02]  /*04b0*/  @P5 IMAD.MOV R23, RZ, RZ, R3 ;  /* 0x000000ffff175224 */ /* 0x000fe400078e0203 */
[----:B------:R-:W-:Y:S01]  /*04c0*/  IMAD.X R3, RZ, RZ, R12, P0 ;  /* 0x000000ffff037224 */ /* 0x000fe200000e060c */
[----:B------:R-:W-:-:S02]  /*04d0*/  @P1 SEL R3, R22, R5, !P2 ;  /* 0x0000000516031207 */ /* 0x000fc40005000000 */
[----:B------:R-:W-:Y:S02]  /*04e0*/  IADD3 R5, P2, PT, R11, 0x3, RZ ;  /* 0x000000030b057810 */ /* 0x000fe40007f5e0ff */
[----:B------:R-:W-:Y:S01]  /*04f0*/  ISETP.NE.AND P0, PT, R13, 0xa, PT ;  /* 0x0000000a0d00780c */ /* 0x000fe20003f05270 */
[----:B------:R-:W-:Y:S01]  /*0500*/  VIADD R13, R23, 0x1 ;  /* 0x00000001170d7836 */ /* 0x000fe20000000000 */
[----:B------:R-:W-:Y:S01]  /*0510*/  ISETP.NE.AND P1, PT, R20, 0xa, PT ;  /* 0x0000000a1400780c */ /* 0x000fe20003f25270 */
[----:B------:R-:W-:Y:S01]  /*0520*/  IMAD.X R8, RZ, RZ, R12, P2 ;  /* 0x000000ffff087224 */ /* 0x000fe200010e060c */
[----:B------:R-:W-:Y:S01]  /*0530*/  IADD3 R9, P2, PT, R11, 0x4, RZ ;  /* 0x000000040b097810 */ /* 0x000fe20007f5e0ff */
[----:B------:R-:W-:Y:S01]  /*0540*/  @P6 IMAD.MOV R13, RZ, RZ, R23 ;  /* 0x000000ffff0d6224 */ /* 0x000fe200078e0217 */
[----:B------:R-:W-:-:S03]  /*0550*/  @P4 SEL R9, R5, R2, !P3 ;  /* 0x0000000205094207 */ /* 0x000fc60005800000 */
[--C-:B------:R-:W-:Y:S01]  /*0560*/  IMAD.X R20, RZ, RZ, R12.reuse, P2 ;  /* 0x000000ffff147224 */ /* 0x100fe200010e060c */
[----:B------:R-:W-:Y:S01]  /*0570*/  @P4 SEL R20, R8, R3, !P3 ;  /* 0x0000000308144207 */ /* 0x000fe20005800000 */
[----:B------:R-:W-:Y:S01]  /*0580*/  VIADD R22, R13, 0x1 ;  /* 0x000000010d167836 */ /* 0x000fe20000000000 */
[----:B------:R-:W-:Y:S01]  /*0590*/  IADD3 R2, P4, PT, R11, 0x5, RZ ;  /* 0x000000050b027810 */ /* 0x000fe20007f9e0ff */
[----:B------:R-:W-:Y:S01]  /*05a0*/  @P0 IMAD.MOV R22, RZ, RZ, R13 ;  /* 0x000000ffff160224 */ /* 0x000fe200078e020d */
[----:B------:R-:W-:Y:S02]  /*05b0*/  ISETP.NE.AND P2, PT, R15, 0xa, PT ;  /* 0x0000000a0f00780c */ /* 0x000fe40003f45270 */
[----:B------:R-:W-:Y:S01]  /*05c0*/  ISETP.NE.AND P3, PT, R19, 0xa, PT ;  /* 0x0000000a1300780c */ /* 0x000fe20003f65270 */
[----:B------:R-:W-:Y:S01]  /*05d0*/  IMAD.X R3, RZ, RZ, R12, P4 ;  /* 0x000000ffff037224 */ /* 0x000fe200020e060c */
[----:B------:R-:W-:Y:S01]  /*05e0*/  IADD3 R5, P4, PT, R11, 0x6, RZ ;  /* 0x000000060b057810 */ /* 0x000fe20007f9e0ff */
[----:B------:R-:W-:Y:S01]  /*05f0*/  VIADD R13, R22, 0x1 ;  /* 0x00000001160d7836 */ /* 0x000fe20000000000 */
[----:B------:R-:W-:Y:S01]  /*0600*/  @P6 SEL R5, R2, R9, !P5 ;  /* 0x0000000902056207 */ /* 0x000fe20006800000 */
[----:B------:R-:W-:-:S02]  /*0610*/  @P1 IMAD.MOV R13, RZ, RZ, R22 ;  /* 0x000000ffff0d1224 */ /* 0x000fc400078e0216 */
[--C-:B------:R-:W-:Y:S01]  /*0620*/  IMAD.X R8, RZ, RZ, R12.reuse, P4 ;  /* 0x000000ffff087224 */ /* 0x100fe200020e060c */
[----:B------:R-:W-:Y:S01]  /*0630*/  @P6 SEL R8, R3, R20, !P5 ;  /* 0x0000001403086207 */ /* 0x000fe20006800000 */
[----:B------:R-:W-:Y:S01]  /*0640*/  VIADD R15, R13, 0x1 ;  /* 0x000000010d0f7836 */ /* 0x000fe20000000000 */
[C---:B------:R-:W-:Y:S01]  /*0650*/  IADD3 R2, P5, PT, R11.reuse, 0x7, RZ ;  /* 0x000000070b027810 */ /* 0x040fe20007fbe0ff */
[----:B------:R-:W-:Y:S01]  /*0660*/  @P2 IMAD.MOV R15, RZ, RZ, R13 ;  /* 0x000000ffff0f2224 */ /* 0x000fe200078e020d */
[----:B------:R-:W-:Y:S02]  /*0670*/  ISETP.NE.AND P4, PT, R18, 0xa, PT ;  /* 0x0000000a1200780c */ /* 0x000fe40003f85270 */
[----:B------:R-:W-:Y:S01]  /*0680*/  IADD3 R9, P6, PT, R11, 0x8, RZ ;  /* 0x000000080b097810 */ /* 0x000fe20007fde0ff */
[--C-:B------:R-:W-:Y:S01]  /*0690*/  IMAD.X R3, RZ, RZ, R12.reuse, P5 ;  /* 0x000000ffff037224 */ /* 0x100fe200028e060c */
[----:B------:R-:W-:Y:S01]  /*06a0*/  ISETP.NE.AND P5, PT, R17, 0xa, PT ;  /* 0x0000000a1100780c */ /* 0x000fe20003fa5270 */
[----:B------:R-:W-:Y:S01]  /*06b0*/  VIADD R13, R15, 0x1 ;  /* 0x000000010f0d7836 */ /* 0x000fe20000000000 */
[----:B------:R-:W-:Y:S01]  /*06c0*/  @P1 SEL R9, R2, R5, !P0 ;  /* 0x0000000502091207 */ /* 0x000fe20004000000 */
[----:B------:R-:W-:Y:S01]  /*06d0*/  IMAD.X R18, RZ, RZ, R12, P6 ;  /* 0x000000ffff127224 */ /* 0x000fe200030e060c */
[----:B------:R-:W-:Y:S01]  /*06e0*/  @P1 SEL R18, R3, R8, !P0 ;  /* 0x0000000803121207 */ /* 0x000fe20004000000 */
[----:B------:R-:W-:Y:S01]  /*06f0*/  @P3 IMAD.MOV R13, RZ, RZ, R15 ;  /* 0x000000ffff0d3224 */ /* 0x000fe200078e020f */
[----:B------:R-:W-:-:S02]  /*0700*/  IADD3 R2, P0, PT, R11, 0x9, RZ ;  /* 0x000000090b027810 */ /* 0x000fc40007f1e0ff */
[----:B------:R-:W-:Y:S01]  /*0710*/  ISETP.NE.AND P1, PT, R16, 0xa, PT ;  /* 0x0000000a1000780c */ /* 0x000fe20003f25270 */
[----:B------:R-:W-:Y:S01]  /*0720*/  VIADD R15, R13, 0x1 ;  /* 0x000000010d0f7836 */ /* 0x000fe20000000000 */
[C---:B------:R-:W-:Y:S01]  /*0730*/  IADD3 R5, P6, PT, R11.reuse, 0xa, RZ ;  /* 0x0000000a0b057810 */ /* 0x040fe20007fde0ff */
[----:B------:R-:W-:Y:S01]  /*0740*/  @P4 IMAD.MOV R15, RZ, RZ, R13 ;  /* 0x000000ffff0f4224 */ /* 0x000fe200078e020d */
[----:B------:R-:W-:Y:S01]  /*0750*/  @P3 SEL R5, R2, R9, !P2 ;  /* 0x0000000902053207 */ /* 0x000fe20005000000 */
[--C-:B------:R-:W-:Y:S01]  /*0760*/  IMAD.X R3, RZ, RZ, R12.reuse, P0 ;  /* 0x000000ffff037224 */ /* 0x100fe200000e060c */
[----:B------:R-:W-:Y:S01]  /*0770*/  IADD3 R2, P0, PT, R11, 0xb, RZ ;  /* 0x0000000b0b027810 */ /* 0x000fe20007f1e0ff */
[--C-:B------:R-:W-:Y:S01]  /*0780*/  IMAD.X R8, RZ, RZ, R12.reuse, P6 ;  /* 0x000000ffff087224 */ /* 0x100fe200030e060c */
[----:B------:R-:W-:Y:S01]  /*0790*/  ISETP.NE.AND P6, PT, R10, 0xa, PT ;  /* 0x0000000a0a00780c */ /* 0x000fe20003fc5270 */
[----:B------:R-:W-:Y:S01]  /*07a0*/  VIADD R16, R15, 0x1 ;  /* 0x000000010f107836 */ /* 0x000fe20000000000 */
[----:B------:R-:W-:Y:S01]  /*07b0*/  @P3 SEL R8, R3, R18, !P2 ;  /* 0x0000001203083207 */ /* 0x000fe20005000000 */
[----:B------:R-:W-:Y:S01]  /*07c0*/  @P5 IMAD.MOV R16, RZ, RZ, R15 ;  /* 0x000000ffff105224 */ /* 0x000fe200078e020f */
[C---:B------:R-:W-:Y:S01]  /*07d0*/  IADD3 R13, P2, PT, R11.reuse, 0xc, RZ ;  /* 0x0000000c0b0d7810 */ /* 0x040fe20007f5e0ff */
[----:B------:R-:W-:Y:S01]  /*07e0*/  IMAD.X R3, RZ, RZ, R12, P0 ;  /* 0x000000ffff037224 */ /* 0x000fe200000e060c */
[----:B------:R-:W-:Y:S01]  /*07f0*/  @P5 SEL R13, R2, R5, !P4 ;  /* 0x00000005020d5207 */ /* 0x000fe20006000000 */
[----:B------:R-:W-:Y:S01]  /*0800*/  VIADD R9, R16, 0x1 ;  /* 0x0000000110097836 */ /* 0x000fe20000000000 */
[----:B------:R-:W-:Y:S01]  /*0810*/  IADD3 R2, P0, PT, R11, 0xf, RZ ;  /* 0x0000000f0b027810 */ /* 0x000fe20007f1e0ff */
[----:B------:R-:W-:Y:S01]  /*0820*/  @P1 IMAD.MOV R9, RZ, RZ, R16 ;  /* 0x000000ffff091224 */ /* 0x000fe200078e0210 */
[----:B------:R-:W-:Y:S01]  /*0830*/  LOP3.LUT R10, R4, 0xfffffff0, RZ, 0xc0, !PT ;  /* 0xfffffff0040a7812 */ /* 0x000fe200078ec0ff */
[--C-:B------:R-:W-:Y:S01]  /*0840*/  IMAD.X R16, RZ, RZ, R12.reuse, P2 ;  /* 0x000000ffff107224 */ /* 0x100fe200010e060c */
[----:B------:R-:W-:Y:S01]  /*0850*/  @P5 SEL R16, R3, R8, !P4 ;  /* 0x0000000803105207 */ /* 0x000fe20006000000 */
[----:B------:R-:W-:Y:S01]  /*0860*/  VIADD R15, R9, 0x1 ;  /* 0x00000001090f7836 */ /* 0x000fe20000000000 */
[C---:B------:R-:W-:Y:S01]  /*0870*/  IADD3 R8, P5, PT, R11.reuse, 0xd, RZ ;  /* 0x0000000d0b087810 */ /* 0x040fe20007fbe0ff */
[----:B------:R-:W-:Y:S01]  /*0880*/  @P6 IMAD.MOV R15, RZ, RZ, R9 ;  /* 0x000000ffff0f6224 */ /* 0x000fe200078e0209 */
[C---:B------:R-:W-:Y:S01]  /*0890*/  IADD3 R3, P4, PT, R11.reuse, 0xe, RZ ;  /* 0x0000000e0b037810 */ /* 0x040fe20007f9e0ff */
[--C-:B------:R-:W-:Y:S01]  /*08a0*/  IMAD.X R5, RZ, RZ, R12.reuse, P0 ;  /* 0x000000ffff057224 */ /* 0x100fe200000e060c */
[----:B------:R-:W-:Y:S01]  /*08b0*/  ISETP.NE.AND P2, PT, R14, 0xa, PT ;  /* 0x0000000a0e00780c */ /* 0x000fe20003f45270 */
[--C-:B------:R-:W-:Y:S01]  /*08c0*/  IMAD.X R9, RZ, RZ, R12.reuse, P5 ;  /* 0x000000ffff097224 */ /* 0x100fe200028e060c */
[----:B------:R-:W-:Y:S01]  /*08d0*/  IADD3 R11, P5, PT, R11, 0x10, RZ ;  /* 0x000000100b0b7810 */ /* 0x000fe20007fbe0ff */
[--C-:B------:R-:W-:Y:S01]  /*08e0*/  IMAD.X R14, RZ, RZ, R12.reuse, P4 ;  /* 0x000000ffff0e7224 */ /* 0x100fe200020e060c */
[----:B------:R-:W-:Y:S01]  /*08f0*/  ISETP.NE.AND P3, PT, R21, 0xa, PT ;  /* 0x0000000a1500780c */ /* 0x000fe20003f65270 */
[----:B------:R-:W-:Y:S01]  /*0900*/  VIADD R17, R15, 0x1 ;  /* 0x000000010f117836 */ /* 0x000fe20000000000 */
[----:B------:R-:W-:Y:S01]  /*0910*/  ISETP.NE.U32.AND P0, PT, R11, R10, PT ;  /* 0x0000000a0b00720c */ /* 0x000fe20003f05070 */
[----:B------:R-:W-:Y:S01]  /*0920*/  IMAD.X R12, RZ, RZ, R12, P5 ;  /* 0x000000ffff0c7224 */ /* 0x000fe200028e060c */
[----:B------:R-:W-:-:S02]  /*0930*/  @P6 SEL R3, R8, R13, !P1 ;  /* 0x0000000d08036207 */ /* 0x000fc40004800000 */
[----:B------:R-:W-:Y:S02]  /*0940*/  @P6 SEL R14, R9, R16, !P1 ;  /* 0x00000010090e6207 */ /* 0x000fe40004800000 */
[----:B------:R-:W-:Y:S01]  /*0950*/  ISETP.NE.AND.EX P0, PT, R12, RZ, PT, P0 ;  /* 0x000000ff0c00720c */ /* 0x000fe20003f05300 */
[----:B------:R-:W-:Y:S01]  /*0960*/  @P2 IMAD.MOV R17, RZ, RZ, R15 ;  /* 0x000000ffff112224 */ /* 0x000fe200078e020f */
[----:B------:R-:W-:Y:S02]  /*0970*/  SEL R2, R2, R3, !P2 ;  /* 0x0000000302027207 */ /* 0x000fe40005000000 */
[----:B------:R-:W-:Y:S01]  /*0980*/  SEL R5, R5, R14, !P2 ;  /* 0x0000000e05057207 */ /* 0x000fe20005000000 */
[----:B------:R-:W-:Y:S01]  /*0990*/  VIADD R8, R17, 0x1 ;  /* 0x0000000111087836 */ /* 0x000fe20000000000 */
[----:B------:R-:W-:Y:S01]  /*09a0*/  SEL R9, R11, R2, !P3 ;  /* 0x000000020b097207 */ /* 0x000fe20005800000 */
[----:B------:R-:W-:Y:S01]  /*09b0*/  @P3 IMAD.MOV R8, RZ, RZ, R17 ;  /* 0x000000ffff083224 */ /* 0x000fe200078e0211 */
[----:B------:R-:W-:-:S05]  /*09c0*/  SEL R5, R12, R5, !P3 ;  /* 0x000000050c057207 */ /* 0x000fca0005800000 */
[----:B------:R-:W-:Y:S05]  /*09d0*/  @P0 BRA `(.L_x_22) ;  /* 0xfffffff800200947 */ /* 0x000fea000383ffff */
[----:B------:R-:W-:Y:S05]  /*09e0*/  BSYNC.RECONVERGENT B2 ;  /* 0x0000000000027941 */ /* 0x000fea0003800200 */
.L_x_21:
[----:B------:R-:W-:-:S07]  /*09f0*/  IMAD.MOV.U32 R12, RZ, RZ, RZ ;  /* 0x000000ffff0c7224 */ /* 0x000fce00078e00ff */
.L_x_20:
[----:B------:R-:W-:Y:S05]  /*0a00*/  BSYNC.RECONVERGENT B1 ;  /* 0x0000000000017941 */ /* 0x000fea0003800200 */
.L_x_19:
[----:B------:R-:W-:-:S04]  /*0a10*/  LOP3.LUT R2, R4, 0xf, RZ, 0xc0, !PT ;  /* 0x0000000f04027812 */ /* 0x000fc800078ec0ff */
[----:B------:R-:W-:-:S04]  /*0a20*/  ISETP.NE.U32.AND P0, PT, R2, RZ, PT ;  /* 0x000000ff0200720c */ /* 0x000fc80003f05070 */
[----:B------:R-:W-:-:S13]  /*0a30*/  ISETP.NE.AND.EX P0, PT, RZ, RZ, PT, P0 ;  /* 0x000000ffff00720c */ /* 0x000fda0003f05300 */
[----:B------:R-:W-:Y:S05]  /*0a40*/  @!P0 BRA `(.L_x_18) ;  /* 0x00000008000c8947 */ /* 0x000fea0003800000 */
[----:B------:R-:W-:Y:S01]  /*0a50*/  ISETP.GE.U32.AND P1, PT, R2, 0x8, PT ;  /* 0x000000080200780c */ /* 0x000fe20003f26070 */
[----:B------:R-:W-:Y:S01]  /*0a60*/  BSSY.RECONVERGENT B1, `(.L_x_23) ;  /* 0x0000043000017945 */ /* 0x000fe20003800200 */
[----:B------:R-:W-:Y:S02]  /*0a70*/  LOP3.LUT R19, R4, 0x7, RZ, 0xc0, !PT ;  /* 0x0000000704137812 */ /* 0x000fe400078ec0ff */
[----:B------:R-:W-:Y:S02]  /*0a80*/  ISETP.GE.U32.AND.EX P1, PT, RZ, RZ, PT, P1 ;  /* 0x000000ffff00720c */ /* 0x000fe40003f26110 */
[----:B------:R-:W-:-:S04]  /*0a90*/  ISETP.NE.U32.AND P0, PT, R19, RZ, PT ;  /* 0x000000ff1300720c */ /* 0x000fc80003f05070 */
[----:B------:R-:W-:-:S07]  /*0aa0*/  ISETP.NE.AND.EX P0, PT, RZ, RZ, PT, P0 ;  /* 0x000000ffff00720c */ /* 0x000fce0003f05300 */
[----:B------:R-:W-:Y:S06]  /*0ab0*/  @!P1 BRA `(.L_x_24) ;  /* 0x0000000000f49947 */ /* 0x000fec0003800000 */
[----:B------:R-:W0:Y:S02]  /*0ac0*/  LDCU.64 UR4, c[0x0][0x380] ;  /* 0x00007000ff0477ac */ /* 0x000e240008000a00 */
[----:B0-----:R-:W-:-:S04]  /*0ad0*/  IADD3 R2, P1, PT, R10, UR4, RZ ;  /* 0x000000040a027c10 */ /* 0x001fc8000ff3e0ff */
        /* <DEDUP_REMOVED lines=8> */
[----:B------:R0:W5:Y:S01]  /*0b60*/  LDG.E.U8 R11, desc[UR6][R2.64+0x7] ;  /* 0x00000706020b7981 */ /* 0x000162000c1e1100 */
[----:B--2---:R-:W-:-:S02]  /*0b70*/  ISETP.NE.AND P5, PT, R20, 0xa, PT ;  /* 0x0000000a1400780c */ /* 0x004fc40003fa5270 */
[----:B---3--:R-:W-:Y:S02]  /*0b80*/  ISETP.NE.AND P4, PT, R15, 0xa, PT ;  /* 0x0000000a0f00780c */ /* 0x008fe40003f85270 */
[----:B------:R-:W-:Y:S02]  /*0b90*/  IADD3 R20, P1, PT, R10, 0x1, RZ ;  /* 0x000000010a147810 */ /* 0x000fe40007f3e0ff */
[----:B----4-:R-:W-:Y:S01]  /*0ba0*/  ISETP.NE.AND P3, PT, R16, 0xa, PT ;  /* 0x0000000a1000780c */ /* 0x010fe20003f65270 */
[----:B------:R-:W-:Y:S01]  /*0bb0*/  VIADD R15, R8, 0x1 ;  /* 0x00000001080f7836 */ /* 0x000fe20000000000 */
[----:B-----5:R-:W-:-:S05]  /*0bc0*/  ISETP.NE.AND P2, PT, R17, 0xa, PT ;  /* 0x0000000a1100780c */ /* 0x020fca0003f45270 */
[----:B------:R-:W-:Y:S01]  /*0bd0*/  @P5 IMAD.MOV R15, RZ, RZ, R8 ;  /* 0x000000ffff0f5224 */ /* 0x000fe200078e0208 */
[----:B------:R-:W-:Y:S01]  /*0be0*/  IADD3 R17, P6, PT, R10, 0x2, RZ ;  /* 0x000000020a117810 */ /* 0x000fe20007fde0ff */
[--C-:B0-----:R-:W-:Y:S02]  /*0bf0*/  IMAD.X R2, RZ, RZ, R12.reuse, P1 ;  /* 0x000000ffff027224 */ /* 0x101fe400008e060c */
[----:B------:R-:W-:Y:S01]  /*0c00*/  VIADD R8, R15, 0x1 ;  /* 0x000000010f087836 */ /* 0x000fe20000000000 */
[----:B------:R-:W-:Y:S01]  /*0c10*/  @P4 SEL R17, R20, R9, !P5 ;  /* 0x0000000914114207 */ /* 0x000fe20006800000 */
[----:B------:R-:W-:Y:S02]  /*0c20*/  @P4 IMAD.MOV R8, RZ, RZ, R15 ;  /* 0x000000ffff084224 */ /* 0x000fe400078e020f */
[----:B------:R-:W-:Y:S01]  /*0c30*/  IMAD.X R16, RZ, RZ, R12, P6 ;  /* 0x000000ffff107224 */ /* 0x000fe200030e060c */
[----:B------:R-:W-:Y:S02]  /*0c40*/  @P4 SEL R16, R2, R5, !P5 ;  /* 0x0000000502104207 */ /* 0x000fe40006800000 */
[----:B------:R-:W-:Y:S01]  /*0c50*/  IADD3 R2, P5, PT, R10, 0x3, RZ ;  /* 0x000000030a027810 */ /* 0x000fe20007fbe0ff */
[----:B------:R-:W-:Y:S01]  /*0c60*/  VIADD R15, R8, 0x1 ;  /* 0x00000001080f7836 */ /* 0x000fe20000000000 */
[----:B------:R-:W-:Y:S01]  /*0c70*/  ISETP.NE.AND P4, PT, R14, 0xa, PT ;  /* 0x0000000a0e00780c */ /* 0x000fe20003f85270 */
[----:B------:R-:W-:Y:S01]  /*0c80*/  @P3 IMAD.MOV R15, RZ, RZ, R8 ;  /* 0x000000ffff0f3224 */ /* 0x000fe200078e0208 */
[----:B------:R-:W-:Y:S01]  /*0c90*/  ISETP.NE.AND P1, PT, R18, 0xa, PT ;  /* 0x0000000a1200780c */ /* 0x000fe20003f25270 */
[----:B------:R-:W-:Y:S01]  /*0ca0*/  IMAD.X R3, RZ, RZ, R12, P5 ;  /* 0x000000ffff037224 */ /* 0x000fe200028e060c */
[----:B------:R-:W-:Y:S01]  /*0cb0*/  IADD3 R8, P6, PT, R10, 0x4, RZ ;  /* 0x000000040a087810 */ /* 0x000fe20007fde0ff */
[----:B------:R-:W-:Y:S01]  /*0cc0*/  VIADD R9, R15, 0x1 ;  /* 0x000000010f097836 */ /* 0x000fe20000000000 */
[----:B------:R-:W-:-:S03]  /*0cd0*/  @P2 SEL R8, R2, R17, !P3 ;  /* 0x0000001102082207 */ /* 0x000fc60005800000 */
[--C-:B------:R-:W-:Y:S01]  /*0ce0*/  IMAD.X R14, RZ, RZ, R12.reuse, P6 ;  /* 0x000000ffff0e7224 */ /* 0x100fe200030e060c */
[----:B------:R-:W-:Y:S01]  /*0cf0*/  @P2 SEL R14, R3, R16, !P3 ;  /* 0x00000010030e2207 */ /* 0x000fe20005800000 */
[----:B------:R-:W-:Y:S01]  /*0d00*/  @P2 IMAD.MOV R9, RZ, RZ, R15 ;  /* 0x000000ffff092224 */ /* 0x000fe200078e020f */
[C---:B------:R-:W-:Y:S02]  /*0d10*/  IADD3 R3, P3, PT, R10.reuse, 0x5, RZ ;  /* 0x000000050a037810 */ /* 0x040fe40007f7e0ff */
[----:B------:R-:W-:Y:S02]  /*0d20*/  IADD3 R2, P5, PT, R10, 0x6, RZ ;  /* 0x000000060a027810 */ /* 0x000fe40007fbe0ff */
[----:B------:R-:W-:Y:S01]  /*0d30*/  ISETP.NE.AND P2, PT, R13, 0xa, PT ;  /* 0x0000000a0d00780c */ /* 0x000fe20003f45270 */
[----:B------:R-:W-:Y:S01]  /*0d40*/  VIADD R5, R9, 0x1 ;  /* 0x0000000109057836 */ /* 0x000fe20000000000 */
[----:B------:R-:W-:Y:S01]  /*0d50*/  @P4 SEL R2, R3, R8, !P1 ;  /* 0x0000000803024207 */ /* 0x000fe20004800000 */
[----:B------:R-:W-:-:S02]  /*0d60*/  IMAD.X R3, RZ, RZ, R12, P3 ;  /* 0x000000ffff037224 */ /* 0x000fc400018e060c */
[----:B------:R-:W-:Y:S02]  /*0d70*/  @P1 IMAD.MOV R5, RZ, RZ, R9 ;  /* 0x000000ffff051224 */ /* 0x000fe400078e0209 */
[--C-:B------:R-:W-:Y:S01]  /*0d80*/  IMAD.X R8, RZ, RZ, R12.reuse, P5 ;  /* 0x000000ffff087224 */ /* 0x100fe200028e060c */
[C---:B------:R-:W-:Y:S02]  /*0d90*/  IADD3 R9, P5, PT, R10.reuse, 0x7, RZ ;  /* 0x000000070a097810 */ /* 0x040fe40007fbe0ff */
[----:B------:R-:W-:Y:S01]  /*0da0*/  ISETP.NE.AND P3, PT, R11, 0xa, PT ;  /* 0x0000000a0b00780c */ /* 0x000fe20003f65270 */
[----:B------:R-:W-:Y:S01]  /*0db0*/  VIADD R13, R5, 0x1 ;  /* 0x00000001050d7836 */ /* 0x000fe20000000000 */
[----:B------:R-:W-:Y:S01]  /*0dc0*/  @P4 SEL R8, R3, R14, !P1 ;  /* 0x0000000e03084207 */ /* 0x000fe20004800000 */
[----:B------:R-:W-:Y:S01]  /*0dd0*/  @P4 IMAD.MOV R13, RZ, RZ, R5 ;  /* 0x000000ffff0d4224 */ /* 0x000fe200078e0205 */
[----:B------:R-:W-:Y:S01]  /*0de0*/  IADD3 R10, P1, PT, R10, 0x8, RZ ;  /* 0x000000080a0a7810 */ /* 0x000fe20007f3e0ff */
[----:B------:R-:W-:-:S02]  /*0df0*/  IMAD.X R5, RZ, RZ, R12, P5 ;  /* 0x000000ffff057224 */ /* 0x000fc400028e060c */
[----:B------:R-:W-:Y:S01]  /*0e00*/  VIADD R11, R13, 0x1 ;  /* 0x000000010d0b7836 */ /* 0x000fe20000000000 */
[----:B------:R-:W-:Y:S01]  /*0e10*/  SEL R9, R9, R2, !P2 ;  /* 0x0000000209097207 */ /* 0x000fe20005000000 */
[----:B------:R-:W-:Y:S01]  /*0e20*/  @P2 IMAD.MOV R11, RZ, RZ, R13 ;  /* 0x000000ffff0b2224 */ /* 0x000fe200078e020d */
[----:B------:R-:W-:Y:S01]  /*0e30*/  SEL R5, R5, R8, !P2 ;  /* 0x0000000805057207 */ /* 0x000fe20005000000 */
[----:B------:R-:W-:Y:S01]  /*0e40*/  IMAD.X R12, RZ, RZ, R12, P1 ;  /* 0x000000ffff0c7224 */ /* 0x000fe200008e060c */
[----:B------:R-:W-:Y:S01]  /*0e50*/  SEL R9, R10, R9, !P3 ;  /* 0x000000090a097207 */ /* 0x000fe20005800000 */
[----:B------:R-:W-:Y:S02]  /*0e60*/  VIADD R8, R11, 0x1 ;  /* 0x000000010b087836 */ /* 0x000fe40000000000 */
[----:B------:R-:W-:Y:S01]  /*0e70*/  @P3 IMAD.MOV R8, RZ, RZ, R11 ;  /* 0x000000ffff083224 */ /* 0x000fe200078e020b */
[----:B------:R-:W-:-:S07]  /*0e80*/  SEL R5, R12, R5, !P3 ;  /* 0x000000050c057207 */ /* 0x000fce0005800000 */
.L_x_24:
[----:B------:R-:W-:Y:S05]  /*0e90*/  BSYNC.RECONVERGENT B1 ;  /* 0x0000000000017941 */ /* 0x000fea0003800200 */
.L_x_23:
        /* <DEDUP_REMOVED lines=14> */
[----:B------:R0:W5:Y:S01]  /*0f80*/  LDG.E.U8 R15, desc[UR6][R2.64+0x3] ;  /* 0x00000306020f7981 */ /* 0x000162000c1e1100 */
[----:B--2---:R-:W-:-:S02]  /*0f90*/  ISETP.NE.AND P2, PT, R14, 0xa, PT ;  /* 0x0000000a0e00780c */ /* 0x004fc40003f45270 */
[----:B------:R-:W-:Y:S02]  /*0fa0*/  IADD3 R14, P4, PT, R10, 0x1, RZ ;  /* 0x000000010a0e7810 */ /* 0x000fe40007f9e0ff */
[----:B---3--:R-:W-:Y:S01]  /*0fb0*/  ISETP.NE.AND P3, PT, R11, 0xa, PT ;  /* 0x0000000a0b00780c */ /* 0x008fe20003f65270 */
[----:B------:R-:W-:Y:S02]  /*0fc0*/  VIADD R11, R8, 0x1 ;  /* 0x00000001080b7836 */ /* 0x000fe40000000000 */
[----:B0-----:R-:W-:Y:S01]  /*0fd0*/  IMAD.X R2, RZ, RZ, R12, P4 ;  /* 0x000000ffff027224 */ /* 0x001fe200020e060c */
[----:B----4-:R-:W-:Y:S02]  /*0fe0*/  ISETP.NE.AND P1, PT, R13, 0xa, PT ;  /* 0x0000000a0d00780c */ /* 0x010fe40003f25270 */
[----:B------:R-:W-:-:S03]  /*0ff0*/  IADD3 R13, P5, PT, R10, 0x2, RZ ;  /* 0x000000020a0d7810 */ /* 0x000fc60007fbe0ff */
[----:B------:R-:W-:Y:S02]  /*1000*/  @P2 IMAD.MOV R11, RZ, RZ, R8 ;  /* 0x000000ffff0b2224 */ /* 0x000fe400078e0208 */
[--C-:B------:R-:W-:Y:S01]  /*1010*/  IMAD.X R3, RZ, RZ, R12.reuse, P5 ;  /* 0x000000ffff037224 */ /* 0x100fe200028e060c */
[----:B-----5:R-:W-:Y:S01]  /*1020*/  ISETP.NE.AND P5, PT, R15, 0xa, PT ;  /* 0x0000000a0f00780c */ /* 0x020fe20003fa5270 */
[----:B------:R-:W-:Y:S01]  /*1030*/  VIADD R8, R11, 0x1 ;  /* 0x000000010b087836 */ /* 0x000fe20000000000 */
[----:B------:R-:W-:Y:S01]  /*1040*/  @P3 SEL R13, R14, R9, !P2 ;  /* 0x000000090e0d3207 */ /* 0x000fe20005000000 */
[----:B------:R-:W-:Y:S01]  /*1050*/  @P3 IMAD.MOV R8, RZ, RZ, R11 ;  /* 0x000000ffff083224 */ /* 0x000fe200078e020b */
[----:B------:R-:W-:Y:S02]  /*1060*/  IADD3 R14, P4, PT, R10, 0x3, RZ ;  /* 0x000000030a0e7810 */ /* 0x000fe40007f9e0ff */
[----:B------:R-:W-:Y:S01]  /*1070*/  @P3 SEL R3, R2, R5, !P2 ;  /* 0x0000000502033207 */ /* 0x000fe20005000000 */
[----:B------:R-:W-:Y:S01]  /*1080*/  VIADD R11, R8, 0x1 ;  /* 0x00000001080b7836 */ /* 0x000fe20000000000 */
[----:B------:R-:W-:Y:S01]  /*1090*/  IADD3 R10, P2, PT, R10, 0x4, RZ ;  /* 0x000000040a0a7810 */ /* 0x000fe20007f5e0ff */
[----:B------:R-:W-:Y:S01]  /*10a0*/  IMAD.X R2, RZ, RZ, R12, P4 ;  /* 0x000000ffff027224 */ /* 0x000fe200020e060c */
[----:B------:R-:W-:Y:S01]  /*10b0*/  SEL R13, R14, R13, !P1 ;  /* 0x0000000d0e0d7207 */ /* 0x000fe20004800000 */
[----:B------:R-:W-:-:S02]  /*10c0*/  @P1 IMAD.MOV R11, RZ, RZ, R8 ;  /* 0x000000ffff0b1224 */ /* 0x000fc400078e0208 */
[----:B------:R-:W-:Y:S01]  /*10d0*/  IMAD.X R12, RZ, RZ, R12, P2 ;  /* 0x000000ffff0c7224 */ /* 0x000fe200010e060c */
[----:B------:R-:W-:Y:S01]  /*10e0*/  SEL R3, R2, R3, !P1 ;  /* 0x0000000302037207 */ /* 0x000fe20004800000 */
[----:B------:R-:W-:Y:S01]  /*10f0*/  VIADD R8, R11, 0x1 ;  /* 0x000000010b087836 */ /* 0x000fe20000000000 */
[----:B------:R-:W-:Y:S01]  /*1100*/  SEL R9, R10, R13, !P5 ;  /* 0x0000000d0a097207 */ /* 0x000fe20006800000 */
[----:B------:R-:W-:Y:S01]  /*1110*/  @P5 IMAD.MOV R8, RZ, RZ, R11 ;  /* 0x000000ffff085224 */ /* 0x000fe200078e020b */
[----:B------:R-:W-:-:S07]  /*1120*/  SEL R5, R12, R3, !P5 ;  /* 0x000000030c057207 */ /* 0x000fce0006800000 */
.L_x_26:
[----:B------:R-:W-:Y:S05]  /*1130*/  BSYNC.RECONVERGENT B1 ;  /* 0x0000000000017941 */ /* 0x000fea0003800200 */
.L_x_25:
[----:B------:R-:W-:Y:S05]  /*1140*/  @!P0 BRA `(.L_x_18) ;  /* 0x00000000004c8947 */ /* 0x000fea0003800000 */
[----:B------:R-:W-:Y:S02]  /*1150*/  IMAD.MOV.U32 R13, RZ, RZ, RZ ;  /* 0x000000ffff0d7224 */ /* 0x000fe400078e00ff */
[----:B------:R-:W-:-:S07]  /*1160*/  IMAD.MOV.U32 R14, RZ, RZ, RZ ;  /* 0x000000ffff0e7224 */ /* 0x000fce00078e00ff */
.L_x_27:
[----:B------:R-:W0:Y:S02]  /*1170*/  LDCU.64 UR4, c[0x0][0x380] ;  /* 0x00007000ff0477ac */ /* 0x000e240008000a00 */
[----:B0-----:R-:W-:-:S04]  /*1180*/  IADD3 R2, P0, PT, R10, UR4, RZ ;  /* 0x000000040a027c10 */ /* 0x001fc8000ff1e0ff */
[----:B------:R-:W-:-:S05]  /*1190*/  IADD3.X R3, PT, PT, R12, UR5, RZ, P0, !PT ;  /* 0x000000050c037c10 */ /* 0x000fca00087fe4ff */
[----:B------:R-:W2:Y:S01]  /*11a0*/  LDG.E.U8 R2, desc[UR6][R2.64] ;  /* 0x0000000602027981 */ /* 0x000ea2000c1e1100 */
[----:B------:R-:W-:Y:S01]  /*11b0*/  IADD3 R13, P0, PT, R13, 0x1, RZ ;  /* 0x000000010d0d7810 */ /* 0x000fe20007f1e0ff */
[----:B------:R-:W-:Y:S01]  /*11c0*/  VIADD R11, R8, 0x1 ;  /* 0x00000001080b7836 */ /* 0x000fe20000000000 */
[----:B------:R-:W-:-:S03]  /*11d0*/  IADD3 R10, P2, PT, R10, 0x1, RZ ;  /* 0x000000010a0a7810 */ /* 0x000fc60007f5e0ff */
[----:B------:R-:W-:Y:S01]  /*11e0*/  IMAD.X R14, RZ, RZ, R14, P0 ;  /* 0x000000ffff0e7224 */ /* 0x000fe200000e060e */
[----:B------:R-:W-:Y:S01]  /*11f0*/  ISETP.NE.U32.AND P0, PT, R13, R4, PT ;  /* 0x000000040d00720c */ /* 0x000fe20003f05070 */
[----:B------:R-:W-:-:S03]  /*1200*/  IMAD.X R12, RZ, RZ, R12, P2 ;  /* 0x000000ffff0c7224 */ /* 0x000fc600010e060c */
[----:B------:R-:W-:Y:S02]  /*1210*/  ISETP.NE.AND.EX P0, PT, R14, RZ, PT, P0 ;  /* 0x000000ff0e00720c */ /* 0x000fe40003f05300 */
[----:B--2---:R-:W-:-:S04]  /*1220*/  ISETP.NE.AND P1, PT, R2, 0xa, PT ;  /* 0x0000000a0200780c */ /* 0x004fc80003f25270 */
[----:B------:R-:W-:Y:S02]  /*1230*/  SEL R9, R10, R9, !P1 ;  /* 0x000000090a097207 */ /* 0x000fe40004800000 */
[----:B------:R-:W-:-:S07]  /*1240*/  SEL R5, R12, R5, !P1 ;  /* 0x000000050c057207 */ /* 0x000fce0004800000 */
[----:B------:R-:W-:-:S04]  /*1250*/  @P1 IMAD.MOV R11, RZ, RZ, R8 ;  /* 0x000000ffff0b1224 */ /* 0x000fc800078e0208 */
[----:B------:R-:W-:Y:S01]  /*1260*/  IMAD.MOV.U32 R8, RZ, RZ, R11 ;  /* 0x000000ffff087224 */ /* 0x000fe200078e000b */
[----:B------:R-:W-:Y:S06]  /*1270*/  @P0 BRA `(.L_x_27) ;  /* 0xfffffffc00bc0947 */ /* 0x000fec000383ffff */
.L_x_18:
[----:B------:R-:W-:Y:S05]  /*1280*/  BSYNC.RECONVERGENT B0 ;  /* 0x0000000000007941 */ /* 0x000fea0003800200 */
.L_x_17:
[----:B------:R-:W0:Y:S02]  /*1290*/  LDCU.64 UR4, c[0x0][0x398] ;  /* 0x00007300ff0477ac */ /* 0x000e240008000a00 */
[----:B0-----:R-:W-:-:S04]  /*12a0*/  UIADD3 UR9, UP0, UPT, UR12, -UR4, URZ ;  /* 0x800000040c097290 */ /* 0x001fc8000ff1e0ff */
[----:B------:R-:W-:Y:S02]  /*12b0*/  UIADD3.X UR10, UPT, UPT, UR13, ~UR5, URZ, UP0, !UPT ;  /* 0x800000050d0a7290 */ /* 0x000fe400087fe4ff */
[----:B------:R-:W-:-:S04]  /*12c0*/  ISETP.LE.U32.AND P0, PT, R0, UR9, PT ;  /* 0x0000000900007c0c */ /* 0x000fc8000bf03070 */
[----:B------:R-:W-:-:S05]  /*12d0*/  IMAD.U32 R3, RZ, RZ, UR10 ;  /* 0x0000000aff037e24 */ /* 0x000fca000f8e00ff */
[----:B------:R-:W-:-:S13]  /*12e0*/  ISETP.GE.U32.AND.EX P0, PT, R3, R6, PT, P0 ;  /* 0x000000060300720c */ /* 0x000fda0003f06100 */
[----:B------:R-:W-:Y:S05]  /*12f0*/  @!P0 EXIT ;  /* 0x000000000000894d */ /* 0x000fea0003800000 */
[----:B------:R-:W-:-:S04]  /*1300*/  UISETP.NE.U32.AND UP0, UPT, UR4, URZ, UPT ;  /* 0x000000ff0400728c */ /* 0x000fc8000bf05070 */
[----:B------:R-:W-:-:S09]  /*1310*/  UISETP.NE.AND.EX UP0, UPT, UR5, URZ, UPT, UP0 ;  /* 0x000000ff0500728c */ /* 0x000fd2000bf05300 */
[----:B------:R-:W-:Y:S05]  /*1320*/  BRA.U UP0, `(.L_x_28) ;  /* 0x0000000d00bc7547 */ /* 0x000fea000b800000 */
[----:B------:R-:W-:Y:S01]  /*1330*/  IADD3 R2, P0, PT, R0, -0x1, RZ ;  /* 0xffffffff00027810 */ /* 0x000fe20007f1e0ff */
[----:B------:R-:W-:Y:S01]  /*1340*/  UMOV UR4, URZ ;  /* 0x000000ff00047c82 */ /* 0x000fe20008000000 */
[----:B------:R-:W-:Y:S02]  /*1350*/  UMOV UR5, URZ ;  /* 0x000000ff00057c82 */ /* 0x000fe40008000000 */
[----:B------:R-:W-:-:S09]  /*1360*/  IADD3.X R3, PT, PT, R6, -0x1, RZ, P0, !PT ;  /* 0xffffffff06037810 */ /* 0x000fd200007fe4ff */
.L_x_38:
[----:B------:R-:W-:Y:S01]  /*1370*/  ISETP.GT.U32.AND P0, PT, R0, R9, PT ;  /* 0x000000090000720c */ /* 0x000fe20003f04070 */
[----:B------:R-:W0:Y:S01]  /*1380*/  LDCU.64 UR12, c[0x0][0x380] ;  /* 0x00007000ff0c77ac */ /* 0x000e220008000a00 */
[----:B------:R-:W-:Y:S02]  /*1390*/  BSSY.RECONVERGENT B0, `(.L_x_29) ;  /* 0x00000cf000007945 */ /* 0x000fe40003800200 */
[----:B------:R-:W-:-:S13]  /*13a0*/  ISETP.GT.U32.AND.EX P0, PT, R6, R5, PT, P0 ;  /* 0x000000050600720c */ /* 0x000fda0003f04100 */
[----:B------:R-:W-:Y:S05]  /*13b0*/  @!P0 BRA `(.L_x_30) ;  /* 0x0000000c00308947 */ /* 0x000fea0003800000 */
[C---:B------:R-:W-:Y:S01]  /*13c0*/  IMAD.WIDE.U32 R12, R7.reuse, UR4, R2 ;  /* 0x00000004070c7c25 */ /* 0x040fe2000f8e0002 */
[----:B------:R-:W-:Y:S01]  /*13d0*/  IADD3 R11, P2, PT, R0, -R9, RZ ;  /* 0x80000009000b7210 */ /* 0x000fe20007f5e0ff */
[----:B------:R-:W-:Y:S02]  /*13e0*/  BSSY.RECONVERGENT B1, `(.L_x_31) ;  /* 0x0000059000017945 */ /* 0x000fe40003800200 */
[----:B------:R-:W-:Y:S01]  /*13f0*/  IMAD R4, R7, UR5, RZ ;  /* 0x0000000507047c24 */ /* 0x000fe2000f8e02ff */
[----:B------:R-:W-:Y:S02]  /*1400*/  IADD3 R10, P0, PT, -R9, R12, RZ ;  /* 0x0000000c090a7210 */ /* 0x000fe40007f1e1ff */
[----:B------:R-:W-:Y:S02]  /*1410*/  LOP3.LUT R25, R11, 0xf, RZ, 0xc0, !PT ;  /* 0x0000000f0b197812 */ /* 0x000fe400078ec0ff */
[----:B------:R-:W-:Y:S02]  /*1420*/  IADD3.X R12, PT, PT, ~R5, R13, R4, P0, !PT ;  /* 0x0000000d050c7210 */ /* 0x000fe400007fe504 */
[----:B------:R-:W-:Y:S01]  /*1430*/  ISETP.GE.U32.AND P1, PT, R10, 0xf, PT ;  /* 0x0000000f0a00780c */ /* 0x000fe20003f26070 */
[----:B------:R-:W-:Y:S01]  /*1440*/  IMAD.MOV.U32 R10, RZ, RZ, R5 ;  /* 0x000000ffff0a7224 */ /* 0x000fe200078e0005 */
[----:B------:R-:W-:-:S02]  /*1450*/  ISETP.NE.U32.AND P0, PT, R25, RZ, PT ;  /* 0x000000ff1900720c */ /* 0x000fc40003f05070 */
[----:B------:R-:W-:Y:S01]  /*1460*/  ISETP.GE.U32.AND.EX P1, PT, R12, RZ, PT, P1 ;  /* 0x000000ff0c00720c */ /* 0x000fe20003f26110 */
[----:B------:R-:W-:Y:S01]  /*1470*/  IMAD.MOV.U32 R12, RZ, RZ, R9 ;  /* 0x000000ffff0c7224 */ /* 0x000fe200078e0009 */
[----:B------:R-:W-:-:S11]  /*1480*/  ISETP.NE.AND.EX P0, PT, RZ, RZ, PT, P0 ;  /* 0x000000ffff00720c */ /* 0x000fd60003f05300 */
[----:B------:R-:W-:Y:S05]  /*1490*/  @!P1 BRA `(.L_x_32) ;  /* 0x0000000400349947 */ /* 0x000fea0003800000 */
[----:B------:R-:W-:Y:S01]  /*14a0*/  IMAD.MOV.U32 R12, RZ, RZ, R9 ;  /* 0x000000ffff0c7224 */ /* 0x000fe200078e0009 */
[----:B------:R-:W-:Y:S01]  /*14b0*/  LOP3.LUT R27, R11, 0xfffffff0, RZ, 0xc0, !PT ;  /* 0xfffffff00b1b7812 */ /* 0x000fe200078ec0ff */
[--C-:B------:R-:W-:Y:S02]  /*14c0*/  IMAD.X R26, R6, 0x1, ~R5.reuse, P2 ;  /* 0x00000001061a7824 */ /* 0x100fe400010e0e05 */
[----:B------:R-:W-:-:S07]  /*14d0*/  IMAD.MOV.U32 R10, RZ, RZ, R5 ;  /* 0x000000ffff0a7224 */ /* 0x000fce00078e0005 */
.L_x_33:
        /* <DEDUP_REMOVED lines=12> */
[----:B------:R-:W5:Y:S01]  /*15a0*/  LDG.E.U8 R15, desc[UR6][R4.64+0xa] ;  /* 0x00000a06040f7981 */ /* 0x000f62000c1e1100 */
[----:B------:R-:W-:-:S03]  /*15b0*/  VIADD R22, R8, 0x1 ;  /* 0x0000000108167836 */ /* 0x000fc60000000000 */
[----:B------:R-:W5:Y:S01]  /*15c0*/  LDG.E.U8 R24, desc[UR6][R4.64+0xf] ;  /* 0x00000f0604187981 */ /* 0x000f62000c1e1100 */
[----:B--2---:R-:W-:-:S03]  /*15d0*/  ISETP.NE.AND P1, PT, R14, 0xa, PT ;  /* 0x0000000a0e00780c */ /* 0x004fc60003f25270 */
[----:B------:R-:W2:Y:S01]  /*15e0*/  LDG.E.U8 R14, desc[UR6][R4.64+0xb] ;  /* 0x00000b06040e7981 */ /* 0x000ea2000c1e1100 */
[----:B---3--:R-:W-:-:S09]  /*15f0*/  ISETP.NE.AND P2, PT, R21, 0xa, PT ;  /* 0x0000000a1500780c */ /* 0x008fd20003f45270 */
[----:B------:R-:W-:Y:S02]  /*1600*/  @P1 IMAD.MOV R22, RZ, RZ, R8 ;  /* 0x000000ffff161224 */ /* 0x000fe400078e0208 */
[----:B------:R-:W3:Y:S02]  /*1610*/  LDG.E.U8 R8, desc[UR6][R4.64+0xc] ;  /* 0x00000c0604087981 */ /* 0x000ee4000c1e1100 */
[----:B------:R-:W-:Y:S02]  /*1620*/  VIADD R21, R22, 0x1 ;  /* 0x0000000116157836 */ /* 0x000fe40000000000 */
[----:B------:R-:W-:Y:S02]  /*1630*/  @P2 IMAD.MOV R21, RZ, RZ, R22 ;  /* 0x000000ffff152224 */ /* 0x000fe400078e0216 */
[----:B------:R-:W3:Y:S01]  /*1640*/  LDG.E.U8 R22, desc[UR6][R4.64+0xd] ;  /* 0x00000d0604167981 */ /* 0x000ee2000c1e1100 */
[----:B----4-:R-:W-:-:S03]  /*1650*/  ISETP.NE.AND P1, PT, R23, 0xa, PT ;  /* 0x0000000a1700780c */ /* 0x010fc60003f25270 */
[----:B------:R0:W4:Y:S01]  /*1660*/  LDG.E.U8 R23, desc[UR6][R4.64+0xe] ;  /* 0x00000e0604177981 */ /* 0x000122000c1e1100 */
[----:B-----5:R-:W-:Y:S01]  /*1670*/  ISETP.NE.AND P2, PT, R9, 0xa, PT ;  /* 0x0000000a0900780c */ /* 0x020fe20003f45270 */
[----:B------:R-:W-:-:S08]  /*1680*/  VIADD R9, R21, 0x1 ;  /* 0x0000000115097836 */ /* 0x000fd00000000000 */
[----:B------:R-:W-:Y:S01]  /*1690*/  @P1 IMAD.MOV R9, RZ, RZ, R21 ;  /* 0x000000ffff091224 */ /* 0x000fe200078e0215 */
[----:B------:R-:W-:-:S03]  /*16a0*/  ISETP.NE.AND P1, PT, R13, 0xa, PT ;  /* 0x0000000a0d00780c */ /* 0x000fc60003f25270 */
[----:B------:R-:W-:Y:S02]  /*16b0*/  VIADD R13, R9, 0x1 ;  /* 0x00000001090d7836 */ /* 0x000fe40000000000 */
[----:B------:R-:W-:Y:S01]  /*16c0*/  @P2 IMAD.MOV R13, RZ, RZ, R9 ;  /* 0x000000ffff0d2224 */ /* 0x000fe200078e0209 */
[----:B------:R-:W-:-:S03]  /*16d0*/  ISETP.NE.AND P2, PT, R20, 0xa, PT ;  /* 0x0000000a1400780c */ /* 0x000fc60003f45270 */
[----:B------:R-:W-:-:S04]  /*16e0*/  VIADD R9, R13, 0x1 ;  /* 0x000000010d097836 */ /* 0x000fc80000000000 */
[----:B------:R-:W-:Y:S01]  /*16f0*/  @P1 IMAD.MOV R9, RZ, RZ, R13 ;  /* 0x000000ffff091224 */ /* 0x000fe200078e020d */
[----:B------:R-:W-:-:S03]  /*1700*/  ISETP.NE.AND P1, PT, R19, 0xa, PT ;  /* 0x0000000a1300780c */ /* 0x000fc60003f25270 */
[----:B0-----:R-:W-:Y:S02]  /*1710*/  VIADD R4, R9, 0x1 ;  /* 0x0000000109047836 */ /* 0x001fe40000000000 */
[----:B------:R-:W-:Y:S01]  /*1720*/  @P2 IMAD.MOV R4, RZ, RZ, R9 ;  /* 0x000000ffff042224 */ /* 0x000fe200078e0209 */
[----:B------:R-:W-:-:S03]  /*1730*/  ISETP.NE.AND P2, PT, R18, 0xa, PT ;  /* 0x0000000a1200780c */ /* 0x000fc60003f45270 */
[----:B------:R-:W-:-:S04]  /*1740*/  VIADD R5, R4, 0x1 ;  /* 0x0000000104057836 */ /* 0x000fc80000000000 */
        /* <DEDUP_REMOVED lines=8> */
[----:B------:R-:W-:Y:S02]  /*17d0*/  VIADD R4, R5, 0x1 ;  /* 0x0000000105047836 */ /* 0x000fe40000000000 */
[----:B------:R-:W-:-:S04]  /*17e0*/  @P2 IMAD.MOV R4, RZ, RZ, R5 ;  /* 0x000000ffff042224 */ /* 0x000fc800078e0205 */
[----:B------:R-:W-:-:S04]  /*17f0*/  VIADD R5, R4, 0x1 ;  /* 0x0000000104057836 */ /* 0x000fc80000000000 */
[----:B------:R-:W-:-:S04]  /*1800*/  @P1 IMAD.MOV R5, RZ, RZ, R4 ;  /* 0x000000ffff051224 */ /* 0x000fc800078e0204 */
[----:B------:R-:W-:Y:S01]  /*1810*/  VIADD R4, R5, 0x1 ;  /* 0x0000000105047836 */ /* 0x000fe20000000000 */
[----:B--2---:R-:W-:Y:S02]  /*1820*/  ISETP.NE.AND P2, PT, R14, 0xa, PT ;  /* 0x0000000a0e00780c */ /* 0x004fe40003f45270 */
[----:B---3--:R-:W-:-:S11]  /*1830*/  ISETP.NE.AND P1, PT, R8, 0xa, PT ;  /* 0x0000000a0800780c */ /* 0x008fd60003f25270 */
[----:B------:R-:W-:-:S04]  /*1840*/  @P2 IMAD.MOV R4, RZ, RZ, R5 ;  /* 0x000000ffff042224 */ /* 0x000fc800078e0205 */
[----:B------:R-:W-:Y:S01]  /*1850*/  VIADD R5, R4, 0x1 ;  /* 0x0000000104057836 */ /* 0x000fe20000000000 */
[----:B------:R-:W-:Y:S01]  /*1860*/  ISETP.NE.AND P2, PT, R22, 0xa, PT ;  /* 0x0000000a1600780c */ /* 0x000fe20003f45270 */
[----:B------:R-:W-:Y:S01]  /*1870*/  @P1 IMAD.MOV R5, RZ, RZ, R4 ;  /* 0x000000ffff051224 */ /* 0x000fe200078e0204 */
[----:B------:R-:W-:Y:S02]  /*1880*/  IADD3 R27, P1, PT, R27, -0x10, RZ ;  /* 0xfffffff01b1b7810 */ /* 0x000fe40007f3e0ff */
[----:B----4-:R-:W-:Y:S02]  /*1890*/  ISETP.NE.AND P3, PT, R23, 0xa, PT ;  /* 0x0000000a1700780c */ /* 0x010fe40003f65270 */
[----:B------:R-:W-:Y:S02]  /*18a0*/  IADD3.X R26, PT, PT, R26, -0x1, RZ, P1, !PT ;  /* 0xffffffff1a1a7810 */ /* 0x000fe40000ffe4ff */
[----:B------:R-:W-:Y:S01]  /*18b0*/  ISETP.NE.U32.AND P1, PT, R27, RZ, PT ;  /* 0x000000ff1b00720c */ /* 0x000fe20003f25070 */
[----:B------:R-:W-:-:S04]  /*18c0*/  VIADD R4, R5, 0x1 ;  /* 0x0000000105047836 */ /* 0x000fc80000000000 */
[----:B------:R-:W-:Y:S01]  /*18d0*/  @P2 IMAD.MOV R4, RZ, RZ, R5 ;  /* 0x000000ffff042224 */ /* 0x000fe200078e0205 */
[----:B------:R-:W-:Y:S02]  /*18e0*/  ISETP.NE.AND.EX P1, PT, R26, RZ, PT, P1 ;  /* 0x000000ff1a00720c */ /* 0x000fe40003f25310 */
[----:B------:R-:W-:Y:S01]  /*18f0*/  ISETP.NE.AND P2, PT, R24, 0xa, PT ;  /* 0x0000000a1800780c */ /* 0x000fe20003f45270 */
[----:B------:R-:W-:Y:S02]  /*1900*/  VIADD R5, R4, 0x1 ;  /* 0x0000000104057836 */ /* 0x000fe40000000000 */
[----:B------:R-:W-:Y:S01]  /*1910*/  @P3 IMAD.MOV R5, RZ, RZ, R4 ;  /* 0x000000ffff053224 */ /* 0x000fe200078e0204 */
[----:B------:R-:W-:-:S03]  /*1920*/  IADD3 R12, P3, PT, R12, 0x10, RZ ;  /* 0x000000100c0c7810 */ /* 0x000fc60007f7e0ff */
[----:B------:R-:W-:Y:S02]  /*1930*/  VIADD R8, R5, 0x1 ;  /* 0x0000000105087836 */ /* 0x000fe40000000000 */
[----:B------:R-:W-:-:S04]  /*1940*/  IMAD.X R10, RZ, RZ, R10, P3 ;  /* 0x000000ffff0a7224 */ /* 0x000fc800018e060a */
[----:B------:R-:W-:Y:S01]  /*1950*/  @P2 IMAD.MOV R8, RZ, RZ, R5 ;  /* 0x000000ffff082224 */ /* 0x000fe200078e0205 */
[----:B------:R-:W-:Y:S06]  /*1960*/  @P1 BRA `(.L_x_33) ;  /* 0xfffffff800dc1947 */ /* 0x000fec000383ffff */
.L_x_32:
[----:B0-----:R-:W-:Y:S05]  /*1970*/  BSYNC.RECONVERGENT B1 ;  /* 0x0000000000017941 */ /* 0x001fea0003800200 */
.L_x_31:
[----:B------:R-:W-:Y:S02]  /*1980*/  IMAD.MOV.U32 R9, RZ, RZ, R0 ;  /* 0x000000ffff097224 */ /* 0x000fe400078e0000 */
[----:B------:R-:W-:Y:S01]  /*1990*/  IMAD.MOV.U32 R5, RZ, RZ, R6 ;  /* 0x000000ffff057224 */ /* 0x000fe200078e0006 */
[----:B------:R-:W-:Y:S06]  /*19a0*/  @!P0 BRA `(.L_x_30) ;  /* 0x0000000400b48947 */ /* 0x000fec0003800000 */
        /* <DEDUP_REMOVED lines=19> */
[----:B---3--:R-:W-:Y:S01]  /*1ae0*/  ISETP.NE.AND P2, PT, R9, 0xa, PT ;  /* 0x0000000a0900780c */ /* 0x008fe20003f45270 */
[----:B------:R-:W-:-:S10]  /*1af0*/  VIADD R9, R8, 0x1 ;  /* 0x0000000108097836 */ /* 0x000fd40000000000 */
[----:B------:R-:W-:Y:S01]  /*1b00*/  @P1 IMAD.MOV R9, RZ, RZ, R8 ;  /* 0x000000ffff091224 */ /* 0x000fe200078e0208 */
[----:B----4-:R-:W-:-:S03]  /*1b10*/  ISETP.NE.AND P1, PT, R13, 0xa, PT ;  /* 0x0000000a0d00780c */ /* 0x010fc60003f25270 */
[----:B------:R-:W-:Y:S02]  /*1b20*/  VIADD R8, R9, 0x1 ;  /* 0x0000000109087836 */ /* 0x000fe40000000000 */
[----:B------:R-:W-:Y:S01]  /*1b30*/  @P2 IMAD.MOV R8, RZ, RZ, R9 ;  /* 0x000000ffff082224 */ /* 0x000fe200078e0209 */
[----:B-----5:R-:W-:-:S03]  /*1b40*/  ISETP.NE.AND P2, PT, R14, 0xa, PT ;  /* 0x0000000a0e00780c */ /* 0x020fc60003f45270 */
        /* <DEDUP_REMOVED lines=14> */
[----:B------:R-:W-:-:S03]  /*1c30*/  IADD3 R12, P1, PT, R12, 0x8, RZ ;  /* 0x000000080c0c7810 */ /* 0x000fc60007f3e0ff */
[----:B------:R-:W-:Y:S02]  /*1c40*/  VIADD R8, R5, 0x1 ;  /* 0x0000000105087836 */ /* 0x000fe40000000000 */
[----:B------:R-:W-:Y:S02]  /*1c50*/  IMAD.X R10, RZ, RZ, R10, P1 ;  /* 0x000000ffff0a7224 */ /* 0x000fe400008e060a */
[----:B------:R-:W-:-:S07]  /*1c60*/  @P2 IMAD.MOV R8, RZ, RZ, R5 ;  /* 0x000000ffff082224 */ /* 0x000fce00078e0205 */
.L_x_35:
[----:B------:R-:W-:Y:S05]  /*1c70*/  BSYNC.RECONVERGENT B1 ;  /* 0x0000000000017941 */ /* 0x000fea0003800200 */
.L_x_34:
        /* <DEDUP_REMOVED lines=16> */
[----:B------:R-:W5:Y:S01]  /*1d80*/  LDG.E.U8 R14, desc[UR6][R4.64+0x3] ;  /* 0x00000306040e7981 */ /* 0x000f62000c1e1100 */
        /* <DEDUP_REMOVED lines=10> */
[----:B------:R-:W-:-:S03]  /*1e30*/  IADD3 R12, P1, PT, R12, 0x4, RZ ;  /* 0x000000040c0c7810 */ /* 0x000fc60007f3e0ff */
[----:B------:R-:W-:Y:S02]  /*1e40*/  VIADD R8, R9, 0x1 ;  /* 0x0000000109087836 */ /* 0x000fe40000000000 */
[----:B------:R-:W-:Y:S02]  /*1e50*/  IMAD.X R10, RZ, RZ, R10, P1 ;  /* 0x000000ffff0a7224 */ /* 0x000fe400008e060a */
[----:B------:R-:W-:-:S07]  /*1e60*/  @P2 IMAD.MOV R8, RZ, RZ, R9 ;  /* 0x000000ffff082224 */ /* 0x000fce00078e0209 */
.L_x_37:
[----:B------:R-:W-:Y:S05]  /*1e70*/  BSYNC.RECONVERGENT B1 ;  /* 0x0000000000017941 */ /* 0x000fea0003800200 */
.L_x_36:
[----:B------:R-:W-:Y:S02]  /*1e80*/  IMAD.MOV.U32 R9, RZ, RZ, R0 ;  /* 0x000000ffff097224 */ /* 0x000fe400078e0000 */
[----:B------:R-:W-:Y:S01]  /*1e90*/  IMAD.MOV.U32 R5, RZ, RZ, R6 ;  /* 0x000000ffff057224 */ /* 0x000fe200078e0006 */
[----:B------:R-:W-:Y:S06]  /*1ea0*/  @!P0 BRA `(.L_x_30) ;  /* 0x0000000000748947 */ /* 0x000fec0003800000 */
[----:B------:R-:W0:Y:S02]  /*1eb0*/  LDCU.64 UR14, c[0x0][0x380] ;  /* 0x00007000ff0e77ac */ /* 0x000e240008000a00 */
[----:B0-----:R-:W-:-:S04]  /*1ec0*/  IADD3 R12, P0, PT, R12, UR14, RZ ;  /* 0x0000000e0c0c7c10 */ /* 0x001fc8000ff1e0ff */
[----:B------:R-:W-:-:S05]  /*1ed0*/  IADD3.X R13, PT, PT, R10, UR15, RZ, P0, !PT ;  /* 0x0000000f0a0d7c10 */ /* 0x000fca00087fe4ff */
[----:B------:R-:W2:Y:S01]  /*1ee0*/  LDG.E.U8 R4, desc[UR6][R12.64] ;  /* 0x000000060c047981 */ /* 0x000ea2000c1e1100 */
[----:B------:R-:W-:Y:S01]  /*1ef0*/  ISETP.NE.U32.AND P0, PT, R11, 0x1, PT ;  /* 0x000000010b00780c */ /* 0x000fe20003f05070 */
[----:B------:R-:W-:Y:S02]  /*1f00*/  IMAD.MOV.U32 R9, RZ, RZ, R0 ;  /* 0x000000ffff097224 */ /* 0x000fe400078e0000 */
[----:B------:R-:W-:Y:S01]  /*1f10*/  IMAD.MOV.U32 R5, RZ, RZ, R6 ;  /* 0x000000ffff057224 */ /* 0x000fe200078e0006 */
[----:B------:R-:W-:Y:S02]  /*1f20*/  ISETP.NE.AND.EX P0, PT, RZ, RZ, PT, P0 ;  /* 0x000000ffff00720c */ /* 0x000fe40003f05300 */
[----:B--2---:R-:W-:Y:S01]  /*1f30*/  ISETP.NE.AND P1, PT, R4, 0xa, PT ;  /* 0x0000000a0400780c */ /* 0x004fe20003f25270 */
[----:B------:R-:W-:-:S12]  /*1f40*/  VIADD R4, R8, 0x1 ;  /* 0x0000000108047836 */ /* 0x000fd80000000000 */
[----:B------:R-:W-:-:S04]  /*1f50*/  @P1 IMAD.MOV R4, RZ, RZ, R8 ;  /* 0x000000ffff041224 */ /* 0x000fc800078e0208 */
[----:B------:R-:W-:Y:S01]  /*1f60*/  IMAD.MOV.U32 R8, RZ, RZ, R4 ;  /* 0x000000ffff087224 */ /* 0x000fe200078e0004 */
[----:B------:R-:W-:Y:S06]  /*1f70*/  @!P0 BRA `(.L_x_30) ;  /* 0x0000000000408947 */ /* 0x000fec0003800000 */
[----:B------:R-:W-:Y:S01]  /*1f80*/  ISETP.NE.U32.AND P0, PT, R11, 0x2, PT ;  /* 0x000000020b00780c */ /* 0x000fe20003f05070 */
[----:B------:R-:W2:Y:S03]  /*1f90*/  LDG.E.U8 R4, desc[UR6][R12.64+0x1] ;  /* 0x000001060c047981 */ /* 0x000ea6000c1e1100 */
[----:B------:R-:W-:-:S13]  /*1fa0*/  ISETP.NE.AND.EX P0, PT, RZ, RZ, PT, P0 ;  /* 0x000000ffff00720c */ /* 0x000fda0003f05300 */
[----:B------:R-:W3:Y:S01]  /*1fb0*/  @P0 LDG.E.U8 R5, desc[UR6][R12.64+0x2] ;  /* 0x000002060c050981 */ /* 0x000ee2000c1e1100 */
[--C-:B------:R-:W-:Y:S02]  /*1fc0*/  IMAD.MOV.U32 R9, RZ, RZ, R0.reuse ;  /* 0x000000ffff097224 */ /* 0x100fe400078e0000 */
[----:B------:R-:W-:Y:S01]  /*1fd0*/  @P0 IMAD.MOV.U32 R9, RZ, RZ, R0 ;  /* 0x000000ffff090224 */ /* 0x000fe200078e0000 */
[----:B--2---:R-:W-:Y:S01]  /*1fe0*/  ISETP.NE.AND P1, PT, R4, 0xa, PT ;  /* 0x0000000a0400780c */ /* 0x004fe20003f25270 */
[----:B------:R-:W-:Y:S01]  /*1ff0*/  VIADD R4, R8, 0x1 ;  /* 0x0000000108047836 */ /* 0x000fe20000000000 */
[----:B---3--:R-:W-:-:S11]  /*2000*/  ISETP.NE.AND P2, PT, R5, 0xa, P0 ;  /* 0x0000000a0500780c */ /* 0x008fd60000745270 */
[----:B------:R-:W-:-:S04]  /*2010*/  @P1 IMAD.MOV R4, RZ, RZ, R8 ;  /* 0x000000ffff041224 */ /* 0x000fc800078e0208 */
[----:B------:R-:W-:-:S04]  /*2020*/  IMAD.MOV.U32 R8, RZ, RZ, R4 ;  /* 0x000000ffff087224 */ /* 0x000fc800078e0004 */
[----:B------:R-:W-:Y:S02]  /*2030*/  @P0 VIADD R4, R8, 0x1 ;  /* 0x0000000108040836 */ /* 0x000fe40000000000 */
[----:B------:R-:W-:Y:S02]  /*2040*/  @P2 IMAD.MOV R4, RZ, RZ, R8 ;  /* 0x000000ffff042224 */ /* 0x000fe400078e0208 */
[--C-:B------:R-:W-:Y:S02]  /*2050*/  IMAD.MOV.U32 R5, RZ, RZ, R6.reuse ;  /* 0x000000ffff057224 */ /* 0x100fe400078e0006 */
[----:B------:R-:W-:Y:S02]  /*2060*/  @P0 IMAD.MOV.U32 R5, RZ, RZ, R6 ;  /* 0x000000ffff050224 */ /* 0x000fe400078e0006 */
[----:B------:R-:W-:-:S07]  /*2070*/  @P0 IMAD.MOV.U32 R8, RZ, RZ, R4 ;  /* 0x000000ffff080224 */ /* 0x000fce00078e0004 */
.L_x_30:
[----:B0-----:R-:W-:Y:S05]  /*2080*/  BSYNC.RECONVERGENT B0 ;  /* 0x0000000000007941 */ /* 0x001fea0003800200 */
.L_x_29:
[----:B------:R-:W0:Y:S01]  /*2090*/  S2R R13, SR_LANEID ;  /* 0x00000000000d7919 */ /* 0x000e220000000000 */
[----:B------:R-:W-:Y:S01]  /*20a0*/  VOTEU.ANY UR8, UPT, PT ;  /* 0x0000000000087886 */ /* 0x000fe200038e0100 */
[----:B------:R-:W1:Y:S01]  /*20b0*/  LDC.64 R10, c[0x0][0x3a8] ;  /* 0x0000ea00ff0a7b82 */ /* 0x000e620000000a00 */
[----:B------:R-:W0:Y:S08]  /*20c0*/  FLO.U32 R4, UR8 ;  /* 0x0000000800047d00 */ /* 0x000e3000080e0000 */
[----:B------:R-:W1:Y:S01]  /*20d0*/  POPC R17, UR8 ;  /* 0x0000000800117d09 */ /* 0x000e620008000000 */
[----:B0-----:R-:W-:-:S13]  /*20e0*/  ISETP.EQ.U32.AND P0, PT, R4, R13, PT ;  /* 0x0000000d0400720c */ /* 0x001fda0003f02070 */
[----:B-1----:R-:W2:Y:S01]  /*20f0*/  @P0 ATOMG.E.ADD.STRONG.GPU PT, R11, desc[UR6][R10.64], R17 ;  /* 0x800000110a0b09a8 */ /* 0x002ea200081ef106 */
[----:B------:R-:W-:Y:S01]  /*2100*/  UIADD3 UR4, UP0, UPT, UR4, 0x1, URZ ;  /* 0x0000000104047890 */ /* 0x000fe2000ff1e0ff */
[----:B------:R-:W0:Y:S03]  /*2110*/  S2R R12, SR_LTMASK ;  /* 0x00000000000c7919 */ /* 0x000e260000003900 */
[----:B------:R-:W-:Y:S01]  /*2120*/  UIADD3.X UR5, UPT, UPT, URZ, UR5, URZ, UP0, !UPT ;  /* 0x00000005ff057290 */ /* 0x000fe200087fe4ff */
[----:B0-----:R-:W-:Y:S01]  /*2130*/  LOP3.LUT R14, R12, UR8, RZ, 0xc0, !PT ;  /* 0x000000080c0e7c12 */ /* 0x001fe2000f8ec0ff */
[----:B------:R-:W0:Y:S05]  /*2140*/  LDCU UR8, c[0x0][0x3b0] ;  /* 0x00007600ff0877ac */ /* 0x000e2a0008000800 */
[----:B------:R-:W1:Y:S01]  /*2150*/  POPC R14, R14 ;  /* 0x0000000e000e7309 */ /* 0x000e620000000000 */
[----:B--2---:R-:W1:Y:S02]  /*2160*/  SHFL.IDX PT, R15, R11, R4, 0x1f ;  /* 0x00001f040b0f7589 */ /* 0x004e6400000e0000 */
[----:B-1----:R-:W-:-:S05]  /*2170*/  IMAD.IADD R15, R15, 0x1, R14 ;  /* 0x000000010f0f7824 */ /* 0x002fca00078e020e */
[----:B0-----:R-:W-:-:S13]  /*2180*/  ISETP.GE.U32.AND P0, PT, R15, UR8, PT ;  /* 0x000000080f007c0c */ /* 0x001fda000bf06070 */
[----:B------:R-:W0:Y:S02]  /*2190*/  @!P0 LDC.64 R12, c[0x0][0x3a0] ;  /* 0x0000e800ff0c8b82 */ /* 0x000e240000000a00 */
[----:B0-----:R-:W-:-:S05]  /*21a0*/  @!P0 IMAD.WIDE.U32 R12, R15, 0x4, R12 ;  /* 0x000000040f0c8825 */ /* 0x001fca00078e000c */
[----:B------:R0:W-:Y:S01]  /*21b0*/  @!P0 STG.E desc[UR6][R12.64], R8 ;  /* 0x000000080c008986 */ /* 0x0001e2000c101906 */
[----:B------:R-:W-:-:S05]  /*21c0*/  IADD3 R0, P0, PT, R7, R0, RZ ;  /* 0x0000000007007210 */ /* 0x000fca0007f1e0ff */
[----:B------:R-:W-:Y:S01]  /*21d0*/  IMAD.X R6, RZ, RZ, R6, P0 ;  /* 0x000000ffff067224 */ /* 0x000fe200000e0606 */
[----:B------:R-:W-:-:S04]  /*21e0*/  ISETP.GT.U32.AND P0, PT, R0, UR9, PT ;  /* 0x0000000900007c0c */ /* 0x000fc8000bf04070 */
[----:B------:R-:W-:-:S13]  /*21f0*/  ISETP.GT.U32.AND.EX P0, PT, R6, UR10, PT, P0 ;  /* 0x0000000a06007c0c */ /* 0x000fda000bf04100 */
[----:B0-----:R-:W-:Y:S05]  /*2200*/  @P0 EXIT ;  /* 0x000000000000094d */ /* 0x001fea0003800000 */
[----:B------:R-:W-:Y:S05]  /*2210*/  BRA `(.L_x_38) ;  /* 0xfffffff000547947 */ /* 0x000fea000383ffff */
.L_x_28:
[----:B------:R-:W-:Y:S01]  /*2220*/  IADD3 R2, P0, PT, R0, -0x1, RZ ;  /* 0xffffffff00027810 */ /* 0x000fe20007f1e0ff */
[----:B------:R-:W-:Y:S01]  /*2230*/  BSSY.RECONVERGENT B1, `(.L_x_39) ;  /* 0x0000106000017945 */ /* 0x000fe20003800200 */
[----:B------:R-:W-:Y:S01]  /*2240*/  IMAD.MOV.U32 R11, RZ, RZ, RZ ;  /* 0x000000ffff0b7224 */ /* 0x000fe200078e00ff */
[----:B------:R-:W0:Y:S01]  /*2250*/  LDCU.64 UR18, c[0x0][0x380] ;  /* 0x00007000ff1277ac */ /* 0x000e220008000a00 */
[----:B------:R-:W-:Y:S01]  /*2260*/  IMAD.MOV.U32 R12, RZ, RZ, RZ ;  /* 0x000000ffff0c7224 */ /* 0x000fe200078e00ff */
[----:B------:R-:W-:Y:S01]  /*2270*/  IADD3.X R3, PT, PT, R6, -0x1, RZ, P0, !PT ;  /* 0xffffffff06037810 */ /* 0x000fe200007fe4ff */
[----:B------:R-:W1:Y:S01]  /*2280*/  LDCU.64 UR16, c[0x0][0x380] ;  /* 0x00007000ff1077ac */ /* 0x000e620008000a00 */
[----:B------:R-:W2:Y:S06]  /*2290*/  LDCU.128 UR12, c[0x0][0x390] ;  /* 0x00007200ff0c77ac */ /* 0x000eac0008000c00 */
.L_x_53:
[----:B------:R-:W-:Y:S01]  /*22a0*/  ISETP.GT.U32.AND P0, PT, R0, R9, PT ;  /* 0x000000090000720c */ /* 0x000fe20003f04070 */
[----:B------:R-:W-:Y:S03]  /*22b0*/  BSSY.RECONVERGENT B0, `(.L_x_40) ;  /* 0x00000d1000007945 */ /* 0x000fe60003800200 */
[----:B------:R-:W-:-:S13]  /*22c0*/  ISETP.GT.U32.AND.EX P0, PT, R6, R5, PT, P0 ;  /* 0x000000050600720c */ /* 0x000fda0003f04100 */
[----:B0-----:R-:W-:Y:S05]  /*22d0*/  @!P0 BRA `(.L_x_41) ;  /* 0x0000000c00388947 */ /* 0x001fea0003800000 */
[----:B------:R-:W-:Y:S01]  /*22e0*/  IMAD.WIDE.U32 R14, R7, R11, R2 ;  /* 0x0000000b070e7225 */ /* 0x000fe200078e0002 */
[----:B------:R-:W-:Y:S01]  /*22f0*/  IADD3 R13, P2, PT, R0, -R9, RZ ;  /* 0x80000009000d7210 */ /* 0x000fe20007f5e0ff */
[----:B------:R-:W-:Y:S02]  /*2300*/  BSSY.RECONVERGENT B2, `(.L_x_42) ;  /* 0x000005b000027945 */ /* 0x000fe40003800200 */
[----:B------:R-:W-:Y:S01]  /*2310*/  IMAD R4, R12, R7, RZ ;  /* 0x000000070c047224 */ /* 0x000fe200078e02ff */
        /* <DEDUP_REMOVED lines=10> */
[----:B------:R-:W-:Y:S02]  /*23c0*/  IMAD.MOV.U32 R14, RZ, RZ, R9 ;  /* 0x000000ffff0e7224 */ /* 0x000fe400078e0009 */
[--C-:B------:R-:W-:Y:S02]  /*23d0*/  IMAD.X R9, R6, 0x1, ~R5.reuse, P2 ;  /* 0x0000000106097824 */ /* 0x100fe400010e0e05 */
[----:B------:R-:W-:Y:S02]  /*23e0*/  IMAD.MOV.U32 R10, RZ, RZ, R5 ;  /* 0x000000ffff0a7224 */ /* 0x000fe400078e0005 */
[----:B------:R-:W-:Y:S02]  /*23f0*/  IMAD.MOV.U32 R15, RZ, RZ, RZ ;  /* 0x000000ffff0f7224 */ /* 0x000fe400078e00ff */
[----:B------:R-:W-:-:S07]  /*2400*/  IMAD.MOV.U32 R16, RZ, RZ, RZ ;  /* 0x000000ffff107224 */ /* 0x000fce00078e00ff */
.L_x_44:
[----:B-1----:R-:W-:-:S04]  /*2410*/  IADD3 R4, P1, PT, R14, UR16, RZ ;  /* 0x000000100e047c10 */ /* 0x002fc8000ff3e0ff */
[----:B------:R-:W-:-:S05]  /*2420*/  IADD3.X R5, PT, PT, R10, UR17, RZ, P1, !PT ;  /* 0x000000110a057c10 */ /* 0x000fca0008ffe4ff */
[----:B------:R-:W3:Y:S04]  /*2430*/  LDG.E.U8 R19, desc[UR6][R4.64] ;  /* 0x0000000604137981 */ /* 0x000ee8000c1e1100 */
[----:B------:R-:W4:Y:S04]  /*2440*/  LDG.E.U8 R20, desc[UR6][R4.64+0x1] ;  /* 0x0000010604147981 */ /* 0x000f28000c1e1100 */
[----:B------:R-:W5:Y:S04]  /*2450*/  LDG.E.U8 R26, desc[UR6][R4.64+0x2] ;  /* 0x00000206041a7981 */ /* 0x000f68000c1e1100 */
[----:B------:R-:W2:Y:S04]  /*2460*/  LDG.E.U8 R23, desc[UR6][R4.64+0x3] ;  /* 0x0000030604177981 */ /* 0x000ea8000c1e1100 */
[----:B------:R-:W2:Y:S04]  /*2470*/  LDG.E.U8 R22, desc[UR6][R4.64+0x4] ;  /* 0x0000040604167981 */ /* 0x000ea8000c1e1100 */
[----:B------:R-:W2:Y:S04]  /*2480*/  LDG.E.U8 R21, desc[UR6][R4.64+0x5] ;  /* 0x0000050604157981 */ /* 0x000ea8000c1e1100 */
[----:B------:R-:W2:Y:S04]  /*2490*/  LDG.E.U8 R17, desc[UR6][R4.64+0x6] ;  /* 0x0000060604117981 */ /* 0x000ea8000c1e1100 */
[----:B------:R-:W2:Y:S01]  /*24a0*/  LDG.E.U8 R18, desc[UR6][R4.64+0x7] ;  /* 0x0000070604127981 */ /* 0x000ea2000c1e1100 */
[----:B------:R-:W-:-:S03]  /*24b0*/  VIADD R24, R8, 0x1 ;  /* 0x0000000108187836 */ /* 0x000fc60000000000 */
[----:B------:R-:W2:Y:S01]  /*24c0*/  LDG.E.U8 R27, desc[UR6][R4.64+0xf] ;  /* 0x00000f06041b7981 */ /* 0x000ea2000c1e1100 */
[----:B---3--:R-:W-:-:S03]  /*24d0*/  ISETP.NE.AND P1, PT, R19, 0xa, PT ;  /* 0x0000000a1300780c */ /* 0x008fc60003f25270 */
[----:B------:R-:W3:Y:S01]  /*24e0*/  LDG.E.U8 R19, desc[UR6][R4.64+0x8] ;  /* 0x0000080604137981 */ /* 0x000ee2000c1e1100 */
[----:B----4-:R-:W-:-:S03]  /*24f0*/  ISETP.NE.AND P2, PT, R20, 0xa, PT ;  /* 0x0000000a1400780c */ /* 0x010fc60003f45270 */
[----:B------:R-:W4:Y:S06]  /*2500*/  LDG.E.U8 R20, desc[UR6][R4.64+0x9] ;  /* 0x0000090604147981 */ /* 0x000f2c000c1e1100 */
[----:B------:R-:W-:Y:S01]  /*2510*/  @P1 IMAD.MOV R24, RZ, RZ, R8 ;  /* 0x000000ffff181224 */ /* 0x000fe200078e0208 */
[----:B-----5:R-:W-:Y:S01]  /*2520*/  ISETP.NE.AND P1, PT, R26, 0xa, PT ;  /* 0x0000000a1a00780c */ /* 0x020fe20003f25270 */
[----:B------:R-:W5:Y:S02]  /*2530*/  LDG.E.U8 R8, desc[UR6][R4.64+0xa] ;  /* 0x00000a0604087981 */ /* 0x000f64000c1e1100 */
[----:B------:R-:W-:-:S02]  /*2540*/  VIADD R26, R24, 0x1 ;  /* 0x00000001181a7836 */ /* 0x000fc40000000000 */
[----:B------:R-:W-:Y:S01]  /*2550*/  @P2 IMAD.MOV R26, RZ, RZ, R24 ;  /* 0x000000ffff1a2224 */ /* 0x000fe200078e0218 */
[----:B--2---:R-:W-:Y:S02]  /*2560*/  ISETP.NE.AND P2, PT, R23, 0xa, PT ;  /* 0x0000000a1700780c */ /* 0x004fe40003f45270 */
[----:B------:R-:W2:Y:S01]  /*2570*/  LDG.E.U8 R23, desc[UR6][R4.64+0xb] ;  /* 0x00000b0604177981 */ /* 0x000ea2000c1e1100 */
[----:B------:R-:W-:-:S04]  /*2580*/  VIADD R24, R26, 0x1 ;  /* 0x000000011a187836 */ /* 0x000fc80000000000 */
[----:B------:R-:W-:Y:S01]  /*2590*/  @P1 IMAD.MOV R24, RZ, RZ, R26 ;  /* 0x000000ffff181224 */ /* 0x000fe200078e021a */
[----:B------:R-:W-:Y:S02]  /*25a0*/  ISETP.NE.AND P1, PT, R22, 0xa, PT ;  /* 0x0000000a1600780c */ /* 0x000fe40003f25270 */
[----:B------:R-:W2:Y:S01]  /*25b0*/  LDG.E.U8 R22, desc[UR6][R4.64+0xc] ;  /* 0x00000c0604167981 */ /* 0x000ea2000c1e1100 */
[----:B------:R-:W-:Y:S02]  /*25c0*/  VIADD R26, R24, 0x1 ;  /* 0x00000001181a7836 */ /* 0x000fe40000000000 */
[----:B------:R-:W-:-:S04]  /*25d0*/  @P2 IMAD.MOV R26, RZ, RZ, R24 ;  /* 0x000000ffff1a2224 */ /* 0x000fc800078e0218 */
[----:B------:R-:W-:-:S04]  /*25e0*/  VIADD R24, R26, 0x1 ;  /* 0x000000011a187836 */ /* 0x000fc80000000000 */
[----:B------:R-:W-:Y:S02]  /*25f0*/  @P1 IMAD.MOV R24, RZ, RZ, R26 ;  /* 0x000000ffff181224 */ /* 0x000fe400078e021a */
[----:B------:R-:W2:Y:S01]  /*2600*/  LDG.E.U8 R26, desc[UR6][R4.64+0xd] ;  /* 0x00000d06041a7981 */ /* 0x000ea2000c1e1100 */
[----:B------:R-:W-:-:S03]  /*2610*/  ISETP.NE.AND P1, PT, R21, 0xa, PT ;  /* 0x0000000a1500780c */ /* 0x000fc60003f25270 */
[----:B------:R1:W2:Y:S01]  /*2620*/  LDG.E.U8 R21, desc[UR6][R4.64+0xe] ;  /* 0x00000e0604157981 */ /* 0x0002a2000c1e1100 */
[----:B------:R-:W-:Y:S01]  /*2630*/  ISETP.NE.AND P2, PT, R17, 0xa, PT ;  /* 0x0000000a1100780c */ /* 0x000fe20003f45270 */
[----:B------:R-:W-:-:S08]  /*2640*/  VIADD R17, R24, 0x1 ;  /* 0x0000000118117836 */ /* 0x000fd00000000000 */
[----:B------:R-:W-:Y:S01]  /*2650*/  @P1 IMAD.MOV R17, RZ, RZ, R24 ;  /* 0x000000ffff111224 */ /* 0x000fe200078e0218 */
[----:B------:R-:W-:-:S03]  /*2660*/  ISETP.NE.AND P1, PT, R18, 0xa, PT ;  /* 0x0000000a1200780c */ /* 0x000fc60003f25270 */
[----:B------:R-:W-:Y:S02]  /*2670*/  VIADD R18, R17, 0x1 ;  /* 0x0000000111127836 */ /* 0x000fe40000000000 */
[----:B------:R-:W-:-:S04]  /*2680*/  @P2 IMAD.MOV R18, RZ, RZ, R17 ;  /* 0x000000ffff122224 */ /* 0x000fc800078e0211 */
[----:B------:R-:W-:-:S04]  /*2690*/  VIADD R17, R18, 0x1 ;  /* 0x0000000112117836 */ /* 0x000fc80000000000 */
[----:B------:R-:W-:-:S04]  /*26a0*/  @P1 IMAD.MOV R17, RZ, RZ, R18 ;  /* 0x000000ffff111224 */ /* 0x000fc800078e0212 */
[----:B-1----:R-:W-:Y:S01]  /*26b0*/  VIADD R4, R17, 0x1 ;  /* 0x0000000111047836 */ /* 0x002fe20000000000 */
[----:B------:R-:W-:-:S05]  /*26c0*/  IADD3 R15, P4, PT, R15, 0x10, RZ ;  /* 0x000000100f0f7810 */ /* 0x000fca0007f9e0ff */
[----:B------:R-:W-:Y:S01]  /*26d0*/  IMAD.X R16, RZ, RZ, R16, P4 ;  /* 0x000000ffff107224 */ /* 0x000fe200020e0610 */
[----:B------:R-:W-:Y:S02]  /*26e0*/  ISETP.NE.AND P3, PT, R27, 0xa, PT ;  /* 0x0000000a1b00780c */ /* 0x000fe40003f65270 */
[----:B---3--:R-:W-:Y:S02]  /*26f0*/  ISETP.NE.AND P2, PT, R19, 0xa, PT ;  /* 0x0000000a1300780c */ /* 0x008fe40003f45270 */
[----:B----4-:R-:W-:-:S11]  /*2700*/  ISETP.NE.AND P1, PT, R20, 0xa, PT ;  /* 0x0000000a1400780c */ /* 0x010fd60003f25270 */
[----:B------:R-:W-:Y:S01]  /*2710*/  @P2 IMAD.MOV R4, RZ, RZ, R17 ;  /* 0x000000ffff042224 */ /* 0x000fe200078e0211 */
[----:B-----5:R-:W-:-:S03]  /*2720*/  ISETP.NE.AND P2, PT, R8, 0xa, PT ;  /* 0x0000000a0800780c */ /* 0x020fc60003f45270 */
[----:B------:R-:W-:Y:S02]  /*2730*/  VIADD R5, R4, 0x1 ;  /* 0x0000000104057836 */ /* 0x000fe40000000000 */
[----:B------:R-:W-:Y:S01]  /*2740*/  @P1 IMAD.MOV R5, RZ, RZ, R4 ;  /* 0x000000ffff051224 */ /* 0x000fe200078e0204 */
[----:B--2---:R-:W-:-:S03]  /*2750*/  ISETP.NE.AND P1, PT, R23, 0xa, PT ;  /* 0x0000000a1700780c */ /* 0x004fc60003f25270 */
[----:B------:R-:W-:-:S04]  /*2760*/  VIADD R4, R5, 0x1 ;  /* 0x0000000105047836 */ /* 0x000fc80000000000 */
[----:B------:R-:W-:Y:S01]  /*2770*/  @P2 IMAD.MOV R4, RZ, RZ, R5 ;  /* 0x000000ffff042224 */ /* 0x000fe200078e0205 */
[----:B------:R-:W-:-:S03]  /*2780*/  ISETP.NE.AND P2, PT, R22, 0xa, PT ;  /* 0x0000000a1600780c */ /* 0x000fc60003f45270 */
[----:B------:R-:W-:Y:S02]  /*2790*/  VIADD R5, R4, 0x1 ;  /* 0x0000000104057836 */ /* 0x000fe40000000000 */
[----:B------:R-:W-:Y:S01]  /*27a0*/  @P1 IMAD.MOV R5, RZ, RZ, R4 ;  /* 0x000000ffff051224 */ /* 0x000fe200078e0204 */
[----:B------:R-:W-:-:S03]  /*27b0*/  ISETP.NE.AND P1, PT, R26, 0xa, PT ;  /* 0x0000000a1a00780c */ /* 0x000fc60003f25270 */
[----:B------:R-:W-:-:S04]  /*27c0*/  VIADD R4, R5, 0x1 ;  /* 0x0000000105047836 */ /* 0x000fc80000000000 */
[----:B------:R-:W-:-:S04]  /*27d0*/  @P2 IMAD.MOV R4, RZ, RZ, R5 ;  /* 0x000000ffff042224 */ /* 0x000fc800078e0205 */
[----:B------:R-:W-:Y:S01]  /*27e0*/  VIADD R5, R4, 0x1 ;  /* 0x0000000104057836 */ /* 0x000fe20000000000 */
[----:B------:R-:W-:Y:S01]  /*27f0*/  ISETP.NE.AND P2, PT, R21, 0xa, PT ;  /* 0x0000000a1500780c */ /* 0x000fe20003f45270 */
[----:B------:R-:W-:Y:S01]  /*2800*/  @P1 IMAD.MOV R5, RZ, RZ, R4 ;  /* 0x000000ffff051224 */ /* 0x000fe200078e0204 */
[----:B------:R-:W-:-:S04]  /*2810*/  LOP3.LUT R4, R13, 0xfffffff0, RZ, 0xc0, !PT ;  /* 0xfffffff00d047812 */ /* 0x000fc800078ec0ff */
[----:B------:R-:W-:-:S04]  /*2820*/  ISETP.NE.U32.AND P1, PT, R15, R4, PT ;  /* 0x000000040f00720c */ /* 0x000fc80003f25070 */
[----:B------:R-:W-:Y:S01]  /*2830*/  ISETP.NE.AND.EX P1, PT, R16, R9, PT, P1 ;  /* 0x000000091000720c */ /* 0x000fe20003f25310 */
[----:B------:R-:W-:Y:S02]  /*2840*/  VIADD R17, R5, 0x1 ;  /* 0x0000000105117836 */ /* 0x000fe40000000000 */
[----:B------:R-:W-:Y:S01]  /*2850*/  @P2 IMAD.MOV R17, RZ, RZ, R5 ;  /* 0x000000ffff112224 */ /* 0x000fe200078e0205 */
[----:B------:R-:W-:-:S03]  /*2860*/  IADD3 R14, P2, PT, R14, 0x10, RZ ;  /* 0x000000100e0e7810 */ /* 0x000fc60007f5e0ff */
[----:B------:R-:W-:Y:S02]  /*2870*/  VIADD R8, R17, 0x1 ;  /* 0x0000000111087836 */ /* 0x000fe40000000000 */
[----:B------:R-:W-:Y:S02]  /*2880*/  IMAD.X R10, RZ, RZ, R10, P2 ;  /* 0x000000ffff0a7224 */ /* 0x000fe400010e060a */
[----:B------:R-:W-:Y:S02]  /*2890*/  @P3 IMAD.MOV R8, RZ, RZ, R17 ;  /* 0x000000ffff083224 */ /* 0x000fe400078e0211 */
[----:B------:R-:W-:Y:S05]  /*28a0*/  @P1 BRA `(.L_x_44) ;  /* 0xfffffff800d81947 */ /* 0x000fea000383ffff */
.L_x_43:
[----:B012---:R-:W-:Y:S05]  /*28b0*/  BSYNC.RECONVERGENT B2 ;  /* 0x0000000000027941 */ /* 0x007fea0003800200 */
.L_x_42:
        /* <DEDUP_REMOVED lines=47> */
.L_x_46:
[----:B------:R-:W-:Y:S05]  /*2bb0*/  BSYNC.RECONVERGENT B2 ;  /* 0x0000000000027941 */ /* 0x000fea0003800200 */
.L_x_45:
        /* <DEDUP_REMOVED lines=31> */
.L_x_48:
[----:B------:R-:W-:Y:S05]  /*2db0*/  BSYNC.RECONVERGENT B2 ;  /* 0x0000000000027941 */ /* 0x000fea0003800200 */
.L_x_47:
        /* <DEDUP_REMOVED lines=32> */
.L_x_41:
[----:B012---:R-:W-:Y:S05]  /*2fc0*/  BSYNC.RECONVERGENT B0 ;  /* 0x0000000000007941 */ /* 0x007fea0003800200 */
.L_x_40:
[----:B------:R-:W-:Y:S01]  /*2fd0*/  BSSY.RECONVERGENT B0, `(.L_x_49) ;  /* 0x000000f000007945 */ /* 0x000fe20003800200 */
[----:B------:R-:W-:Y:S02]  /*2fe0*/  IMAD.MOV.U32 R13, RZ, RZ, RZ ;  /* 0x000000ffff0d7224 */ /* 0x000fe400078e00ff */
[----:B------:R-:W-:-:S07]  /*2ff0*/  IMAD.MOV.U32 R19, RZ, RZ, RZ ;  /* 0x000000ffff137224 */ /* 0x000fce00078e00ff */
.L_x_50:
[C---:B------:R-:W-:Y:S02]  /*3000*/  IADD3 R16, P2, PT, R13.reuse, UR12, RZ ;  /* 0x0000000c0d107c10 */ /* 0x040fe4000ff5e0ff */
[----:B------:R-:W-:Y:S02]  /*3010*/  IADD3 R14, P0, P1, R13, UR18, R0 ;  /* 0x000000120d0e7c10 */ /* 0x000fe4000f91e000 */
[C---:B------:R-:W-:Y:S02]  /*3020*/  IADD3.X R17, PT, PT, R19.reuse, UR13, RZ, P2, !PT ;  /* 0x0000000d13117c10 */ /* 0x040fe400097fe4ff */
[----:B------:R-:W-:-:S04]  /*3030*/  IADD3.X R15, PT, PT, R19, UR19, R6, P0, P1 ;  /* 0x00000013130f7c10 */ /* 0x000fc800087e2406 */
[----:B------:R-:W2:Y:S04]  /*3040*/  LDG.E.U8 R17, desc[UR6][R16.64] ;  /* 0x0000000610117981 */ /* 0x000ea8000c1e1100 */
[----:B------:R-:W2:Y:S01]  /*3050*/  LDG.E.U8 R14, desc[UR6][R14.64] ;  /* 0x000000060e0e7981 */ /* 0x000ea2000c1e1100 */
[----:B------:R-:W-:-:S04]  /*3060*/  IADD3 R13, P1, PT, R13, 0x1, RZ ;  /* 0x000000010d0d7810 */ /* 0x000fc80007f3e0ff */
[----:B------:R-:W-:Y:S01]  /*3070*/  ISETP.GE.U32.AND P0, PT, R13, UR14, PT ;  /* 0x0000000e0d007c0c */ /* 0x000fe2000bf06070 */
[----:B------:R-:W-:-:S05]  /*3080*/  IMAD.X R19, RZ, RZ, R19, P1 ;  /* 0x000000ffff137224 */ /* 0x000fca00008e0613 */
[----:B------:R-:W-:Y:S02]  /*3090*/  ISETP.GE.U32.AND.EX P0, PT, R19, UR15, PT, P0 ;  /* 0x0000000f13007c0c */ /* 0x000fe4000bf06100 */
[----:B--2---:R-:W-:-:S13]  /*30a0*/  ISETP.EQ.AND P1, PT, R14, R17, PT ;  /* 0x000000110e00720c */ /* 0x004fda0003f22270 */
[----:B------:R-:W-:Y:S05]  /*30b0*/  @!P0 BRA P1, `(.L_x_50) ;  /* 0xfffffffc00d08947 */ /* 0x000fea000083ffff */
[----:B------:R-:W-:Y:S05]  /*30c0*/  BSYNC.RECONVERGENT B0 ;  /* 0x0000000000007941 */ /* 0x000fea0003800200 */
.L_x_49:
[----:B------:R-:W-:Y:S01]  /*30d0*/  ISETP.NE.AND P0, PT, R14, R17, PT ;  /* 0x000000110e00720c */ /* 0x000fe20003f05270 */
[----:B------:R-:W-:-:S12]  /*30e0*/  BSSY.RECONVERGENT B0, `(.L_x_51) ;  /* 0x0000013000007945 */ /* 0x000fd80003800200 */
[----:B------:R-:W-:Y:S05]  /*30f0*/  @P0 BRA `(.L_x_52) ;  /* 0x0000000000440947 */ /* 0x000fea0003800000 */
[----:B------:R-:W0:Y:S01]  /*3100*/  S2R R13, SR_LANEID ;  /* 0x00000000000d7919 */ /* 0x000e220000000000 */
[----:B------:R-:W-:Y:S01]  /*3110*/  VOTEU.ANY UR4, UPT, PT ;  /* 0x0000000000047886 */ /* 0x000fe200038e0100 */
[----:B------:R-:W1:Y:S01]  /*3120*/  LDC.64 R16, c[0x0][0x3a8] ;  /* 0x0000ea00ff107b82 */ /* 0x000e620000000a00 */
[----:B------:R-:W0:Y:S08]  /*3130*/  FLO.U32 R4, UR4 ;  /* 0x0000000400047d00 */ /* 0x000e3000080e0000 */
[----:B------:R-:W1:Y:S01]  /*3140*/  POPC R19, UR4 ;  /* 0x0000000400137d09 */ /* 0x000e620008000000 */
[----:B0-----:R-:W-:-:S13]  /*3150*/  ISETP.EQ.U32.AND P0, PT, R4, R13, PT ;  /* 0x0000000d0400720c */ /* 0x001fda0003f02070 */
[----:B-1----:R-:W2:Y:S01]  /*3160*/  @P0 ATOMG.E.ADD.STRONG.GPU PT, R17, desc[UR6][R16.64], R19 ;  /* 0x80000013101109a8 */ /* 0x002ea200081ef106 */
[----:B------:R-:W0:Y:S02]  /*3170*/  S2R R10, SR_LTMASK ;  /* 0x00000000000a7919 */ /* 0x000e240000003900 */
        /* <DEDUP_REMOVED lines=8> */
[----:B------:R0:W-:Y:S02]  /*3200*/  @!P0 STG.E desc[UR6][R14.64], R8 ;  /* 0x000000080e008986 */ /* 0x0001e4000c101906 */
.L_x_52:
[----:B------:R-:W-:Y:S05]  /*3210*/  BSYNC.RECONVERGENT B0 ;  /* 0x0000000000007941 */ /* 0x000fea0003800200 */
.L_x_51:
[----:B------:R-:W-:Y:S02]  /*3220*/  IADD3 R0, P0, PT, R7, R0, RZ ;  /* 0x0000000007007210 */ /* 0x000fe40007f1e0ff */
[----:B------:R-:W-:-:S03]  /*3230*/  IADD3 R11, P1, PT, R11, 0x1, RZ ;  /* 0x000000010b0b7810 */ /* 0x000fc60007f3e0ff */
[----:B------:R-:W-:Y:S01]  /*3240*/  IMAD.X R6, RZ, RZ, R6, P0 ;  /* 0x000000ffff067224 */ /* 0x000fe200000e0606 */
[----:B------:R-:W-:Y:S01]  /*3250*/  ISETP.GT.U32.AND P0, PT, R0, UR9, PT ;  /* 0x0000000900007c0c */ /* 0x000fe2000bf04070 */
[----:B------:R-:W-:-:S03]  /*3260*/  IMAD.X R12, RZ, RZ, R12, P1 ;  /* 0x000000ffff0c7224 */ /* 0x000fc600008e060c */
[----:B------:R-:W-:-:S13]  /*3270*/  ISETP.GT.U32.AND.EX P0, PT, R6, UR10, PT, P0 ;  /* 0x0000000a06007c0c */ /* 0x000fda000bf04100 */
[----:B------:R-:W-:Y:S05]  /*3280*/  @!P0 BRA `(.L_x_53) ;  /* 0xfffffff000048947 */ /* 0x000fea000383ffff */
[----:B------:R-:W-:Y:S05]  /*3290*/  BSYNC.RECONVERGENT B1 ;  /* 0x0000000000017941 */ /* 0x000fea0003800200 */
.L_x_39:
[----:B------:R-:W-:Y:S05]  /*32a0*/  EXIT ;  /* 0x000000000000794d */ /* 0x000fea0003800000 */
.L_x_54:
        /* <DEDUP_REMOVED lines=13> */
.L_x_123:


//--------------------- .text._Z25radix_sort_scatter_kernelPKjPjS0_mi --------------------------
	.section	.text._Z25radix_sort_scatter_kernelPKjPjS0_mi,"ax",@progbits
	.align	128
        .global         _Z25radix_sort_scatter_kernelPKjPjS0_mi
        .type           _Z25radix_sort_scatter_kernelPKjPjS0_mi,@function
        .size           _Z25radix_sort_scatter_kernelPKjPjS0_mi,(.L_x_124 - _Z25radix_sort_scatter_kernelPKjPjS0_mi)
        .other          _Z25radix_sort_scatter_kernelPKjPjS0_mi,@"STO_CUDA_ENTRY STV_DEFAULT"
_Z25radix_sort_scatter_kernelPKjPjS0_mi:
.text._Z25radix_sort_scatter_kernelPKjPjS0_mi:
[----:B------:R-:W-:Y:S01]  /*0000*/  LDC R1, c[0x0][0x37c] ;  /* 0x0000df00ff017b82 */ /* 0x000fe20000000800 */
[----:B------:R-:W0:Y:S01]  /*0010*/  S2R R7, SR_TID.X ;  /* 0x0000000000077919 */ /* 0x000e220000002100 */
[----:B------:R-:W1:Y:S01]  /*0020*/  LDCU.64 UR6, c[0x0][0x358] ;  /* 0x00006b00ff0677ac */ /* 0x000e620008000a00 */
[----:B------:R-:W2:Y:S01]  /*0030*/  S2R R4, SR_CTAID.X ;  /* 0x0000000000047919 */ /* 0x000ea20000002500 */
[----:B------:R-:W3:Y:S01]  /*0040*/  LDCU UR4, c[0x0][0x360] ;  /* 0x00006c00ff0477ac */ /* 0x000ee20008000800 */
[----:B------:R-:W4:Y:S01]  /*0050*/  LDCU.64 UR8, c[0x0][0x398] ;  /* 0x00007300ff0877ac */ /* 0x000f220008000a00 */
[----:B0-----:R-:W-:-:S13]  /*0060*/  ISETP.GT.U32.AND P1, PT, R7, 0xf, PT ;  /* 0x0000000f0700780c */ /* 0x001fda0003f24070 */
[----:B------:R-:W0:Y:S01]  /*0070*/  @!P1 LDC.64 R2, c[0x0][0x390] ;  /* 0x0000e400ff029b82 */ /* 0x000e220000000a00 */
[----:B--2---:R-:W-:-:S04]  /*0080*/  @!P1 IMAD R5, R4, 0x10, R7 ;  /* 0x0000001004059824 */ /* 0x004fc800078e0207 */
[----:B0-----:R-:W-:-:S06]  /*0090*/  @!P1 IMAD.WIDE.U32 R2, R5, 0x4, R2 ;  /* 0x0000000405029825 */ /* 0x001fcc00078e0002 */
[----:B-1----:R-:W2:Y:S01]  /*00a0*/  @!P1 LDG.E R2, desc[UR6][R2.64] ;  /* 0x0000000602029981 */ /* 0x002ea2000c1e1900 */
[----:B------:R-:W-:Y:S01]  /*00b0*/  @!P1 MOV R0, 0x400 ;  /* 0x0000040000009802 */ /* 0x000fe20000000f00 */
[----:B---3--:R-:W-:Y:S01]  /*00c0*/  IMAD R4, R4, UR4, R7 ;  /* 0x0000000404047c24 */ /* 0x008fe2000f8e0207 */
[----:B------:R-:W0:Y:S04]  /*00d0*/  @!P1 S2R R5, SR_CgaCtaId ;  /* 0x0000000000059919 */ /* 0x000e280000008800 */
[----:B----4-:R-:W-:-:S04]  /*00e0*/  ISETP.GE.U32.AND P0, PT, R4, UR8, PT ;  /* 0x0000000804007c0c */ /* 0x010fc8000bf06070 */
[----:B------:R-:W-:Y:S02]  /*00f0*/  ISETP.GE.U32.AND.EX P0, PT, RZ, UR9, PT, P0 ;  /* 0x00000009ff007c0c */ /* 0x000fe4000bf06100 */
[----:B0-----:R-:W-:-:S05]  /*0100*/  @!P1 LEA R0, R5, R0, 0x18 ;  /* 0x0000000005009211 */ /* 0x001fca00078ec0ff */
[----:B------:R-:W-:-:S05]  /*0110*/  @!P1 IMAD R5, R7, 0x4, R0 ;  /* 0x0000000407059824 */ /* 0x000fca00078e0200 */
[----:B--2---:R0:W-:Y:S01]  /*0120*/  @!P1 STS [R5], R2 ;  /* 0x0000000205009388 */ /* 0x0041e20000000800 */
[----:B------:R-:W-:Y:S06]  /*0130*/  BAR.SYNC.DEFER_BLOCKING 0x0 ;  /* 0x0000000000007b1d */ /* 0x000fec0000010000 */
[----:B------:R-:W-:Y:S05]  /*0140*/  @P0 EXIT ;  /* 0x000000000000094d */ /* 0x000fea0003800000 */
[----:B------:R-:W0:Y:S02]  /*0150*/  LDCU.64 UR4, c[0x0][0x380] ;  /* 0x00007000ff0477ac */ /* 0x000e240008000a00 */
[C---:B0-----:R-:W-:Y:S01]  /*0160*/  LEA R2, P0, R4.reuse, UR4, 0x2 ;  /* 0x0000000404027c11 */ /* 0x041fe2000f8010ff */
[----:B------:R-:W0:Y:S03]  /*0170*/  LDCU UR4, c[0x0][0x3a0] ;  /* 0x00007400ff0477ac */ /* 0x000e260008000800 */
[----:B------:R-:W-:Y:S01]  /*0180*/  LEA.HI.X R3, R4, UR5, RZ, 0x2, P0 ;  /* 0x0000000504037c11 */ /* 0x000fe200080f14ff */
[----:B------:R-:W-:Y:S01]  /*0190*/  IMAD.MOV.U32 R9, RZ, RZ, 0x1 ;  /* 0x00000001ff097424 */ /* 0x000fe200078e00ff */
[----:B------:R-:W1:Y:S03]  /*01a0*/  LDC.64 R4, c[0x0][0x388] ;  /* 0x0000e200ff047b82 */ /* 0x000e660000000a00 */
[----:B------:R-:W0:Y:S05]  /*01b0*/  LDG.E R7, desc[UR6][R2.64] ;  /* 0x0000000602077981 */ /* 0x000e2a000c1e1900 */
[----:B------:R-:W2:Y:S01]  /*01c0*/  S2UR UR5, SR_CgaCtaId ;  /* 0x00000000000579c3 */ /* 0x000ea20000008800 */
[----:B0-----:R-:W-:Y:S01]  /*01d0*/  SHF.R.U32.HI R0, RZ, UR4, R7 ;  /* 0x00000004ff007c19 */ /* 0x001fe20008011607 */
[----:B------:R-:W-:-:S02]  /*01e0*/  UMOV UR4, 0x400 ;  /* 0x0000040000047882 */ /* 0x000fc40000000000 */
[----:B--2---:R-:W-:Y:S02]  /*01f0*/  ULEA UR4, UR5, UR4, 0x18 ;  /* 0x0000000405047291 */ /* 0x004fe4000f8ec0ff */
[----:B------:R-:W-:-:S05]  /*0200*/  IMAD.SHL.U32 R0, R0, 0x4, RZ ;  /* 0x0000000400007824 */ /* 0x000fca00078e00ff */
[----:B------:R-:W-:-:S05]  /*0210*/  LOP3.LUT R0, R0, 0x3c, RZ, 0xc0, !PT ;  /* 0x0000003c00007812 */ /* 0x000fca00078ec0ff */
[----:B------:R-:W1:Y:S02]  /*0220*/  ATOMS.ADD R9, [R0+UR4], R9 ;  /* 0x000000090009798c */ /* 0x000e640008000004 */
[----:B-1----:R-:W-:-:S05]  /*0230*/  IMAD.WIDE.U32 R2, R9, 0x4, R4 ;  /* 0x0000000409027825 */ /* 0x002fca00078e0004 */
[----:B------:R-:W-:Y:S01]  /*0240*/  STG.E desc[UR6][R2.64], R7 ;  /* 0x0000000702007986 */ /* 0x000fe2000c101906 */
[----:B------:R-:W-:Y:S05]  /*0250*/  EXIT ;  /* 0x000000000000794d */ /* 0x000fea0003800000 */
.L_x_55:
        /* <DEDUP_REMOVED lines=10> */
.L_x_124:


//--------------------- .text._Z27radix_sort_histogram_kernelPKjmPji --------------------------
	.section	.text._Z27radix_sort_histogram_kernelPKjmPji,"ax",@progbits
	.align	128
        .global         _Z27radix_sort_histogram_kernelPKjmPji
        .type           _Z27radix_sort_histogram_kernelPKjmPji,@function
        .size           _Z27radix_sort_histogram_kernelPKjmPji,(.L_x_125 - _Z27radix_sort_histogram_kernelPKjmPji)
        .other          _Z27radix_sort_histogram_kernelPKjmPji,@"STO_CUDA_ENTRY STV_DEFAULT"
_Z27radix_sort_histogram_kernelPKjmPji:
.text._Z27radix_sort_histogram_kernelPKjmPji:
[----:B------:R-:W-:Y:S01]  /*0000*/  LDC R1, c[0x0][0x37c] ;  /* 0x0000df00ff017b82 */ /* 0x000fe20000000800 */
[----:B------:R-:W0:Y:S01]  /*0010*/  S2R R5, SR_TID.X ;  /* 0x0000000000057919 */ /* 0x000e220000002100 */
[----:B------:R-:W1:Y:S06]  /*0020*/  LDCU UR6, c[0x0][0x360] ;  /* 0x00006c00ff0677ac */ /* 0x000e6c0008000800 */
[----:B------:R-:W2:Y:S01]  /*0030*/  S2UR UR5, SR_CgaCtaId ;  /* 0x00000000000579c3 */ /* 0x000ea20000008800 */
[----:B------:R-:W-:Y:S01]  /*0040*/  BSSY.RECONVERGENT B0, `(.L_x_56) ;  /* 0x0000020000007945 */ /* 0x000fe20003800200 */
[----:B------:R-:W3:Y:S01]  /*0050*/  S2R R6, SR_CTAID.X ;  /* 0x0000000000067919 */ /* 0x000ee20000002500 */
[----:B------:R-:W4:Y:S01]  /*0060*/  LDCU.64 UR10, c[0x0][0x388] ;  /* 0x00007100ff0a77ac */ /* 0x000f220008000a00 */
[----:B------:R-:W1:Y:S01]  /*0070*/  LDCU UR7, c[0x0][0x370] ;  /* 0x00006e00ff0777ac */ /* 0x000e620008000800 */
[----:B------:R-:W-:Y:S01]  /*0080*/  UMOV UR4, 0x400 ;  /* 0x0000040000047882 */ /* 0x000fe20000000000 */
[----:B------:R-:W0:Y:S01]  /*0090*/  LDCU.64 UR8, c[0x0][0x358] ;  /* 0x00006b00ff0877ac */ /* 0x000e220008000a00 */
[----:B------:R-:W0:Y:S01]  /*00a0*/  LDCU UR14, c[0x0][0x398] ;  /* 0x00007300ff0e77ac */ /* 0x000e220008000800 */
[----:B------:R-:W0:Y:S01]  /*00b0*/  LDCU.64 UR12, c[0x0][0x380] ;  /* 0x00007000ff0c77ac */ /* 0x000e220008000a00 */
[----:B--2---:R-:W-:-:S02]  /*00c0*/  ULEA UR4, UR5, UR4, 0x18 ;  /* 0x0000000405047291 */ /* 0x004fc4000f8ec0ff */
[----:B-1----:R-:W-:Y:S01]  /*00d0*/  UIMAD UR5, UR6, UR7, URZ ;  /* 0x00000007060572a4 */ /* 0x002fe2000f8e02ff */
[----:B0-----:R-:W-:-:S03]  /*00e0*/  ISETP.GT.U32.AND P1, PT, R5, 0xf, PT ;  /* 0x0000000f0500780c */ /* 0x001fc60003f24070 */
[----:B------:R-:W-:Y:S01]  /*00f0*/  LEA R0, R5, UR4, 0x2 ;  /* 0x0000000405007c11 */ /* 0x000fe2000f8e10ff */
[----:B---3--:R-:W-:-:S05]  /*0100*/  IMAD R2, R6, UR6, R5 ;  /* 0x0000000606027c24 */ /* 0x008fca000f8e0205 */
[----:B----4-:R-:W-:-:S04]  /*0110*/  ISETP.GE.U32.AND P0, PT, R2, UR10, PT ;  /* 0x0000000a02007c0c */ /* 0x010fc8000bf06070 */
[----:B------:R-:W-:Y:S01]  /*0120*/  ISETP.GE.U32.AND.EX P0, PT, RZ, UR11, PT, P0 ;  /* 0x0000000bff007c0c */ /* 0x000fe2000bf06100 */
[----:B------:R0:W-:Y:S01]  /*0130*/  @!P1 STS [R0], RZ ;  /* 0x000000ff00009388 */ /* 0x0001e20000000800 */
[----:B------:R-:W-:Y:S11]  /*0140*/  BAR.SYNC.DEFER_BLOCKING 0x0 ;  /* 0x0000000000007b1d */ /* 0x000ff60000010000 */
[----:B0-----:R-:W-:Y:S05]  /*0150*/  @P0 BRA `(.L_x_57) ;  /* 0x0000000000380947 */ /* 0x001fea0003800000 */
[----:B------:R-:W-:Y:S02]  /*0160*/  IMAD.MOV.U32 R7, RZ, RZ, R2 ;  /* 0x000000ffff077224 */ /* 0x000fe400078e0002 */
[----:B------:R-:W-:-:S07]  /*0170*/  IMAD.MOV.U32 R8, RZ, RZ, RZ ;  /* 0x000000ffff087224 */ /* 0x000fce00078e00ff */
.L_x_58:
[----:B------:R-:W-:-:S04]  /*0180*/  LEA R2, P0, R7, UR12, 0x2 ;  /* 0x0000000c07027c11 */ /* 0x000fc8000f8010ff */
[----:B------:R-:W-:-:S05]  /*0190*/  LEA.HI.X R3, R7, UR13, R8, 0x2, P0 ;  /* 0x0000000d07037c11 */ /* 0x000fca00080f1408 */
[----:B------:R-:W2:Y:S01]  /*01a0*/  LDG.E R2, desc[UR8][R2.64] ;  /* 0x0000000802027981 */ /* 0x000ea2000c1e1900 */
[----:B------:R-:W-:-:S05]  /*01b0*/  IADD3 R7, P0, PT, R7, UR5, RZ ;  /* 0x0000000507077c10 */ /* 0x000fca000ff1e0ff */
[----:B------:R-:W-:Y:S01]  /*01c0*/  IMAD.X R8, RZ, RZ, R8, P0 ;  /* 0x000000ffff087224 */ /* 0x000fe200000e0608 */
[----:B------:R-:W-:-:S04]  /*01d0*/  ISETP.GE.U32.AND P0, PT, R7, UR10, PT ;  /* 0x0000000a07007c0c */ /* 0x000fc8000bf06070 */
[----:B------:R-:W-:Y:S02]  /*01e0*/  ISETP.GE.U32.AND.EX P0, PT, R8, UR11, PT, P0 ;  /* 0x0000000b08007c0c */ /* 0x000fe4000bf06100 */
[----:B0-2---:R-:W-:-:S05]  /*01f0*/  SHF.R.U32.HI R4, RZ, UR14, R2 ;  /* 0x0000000eff047c19 */ /* 0x005fca0008011602 */
[----:B------:R-:W-:-:S05]  /*0200*/  IMAD.SHL.U32 R4, R4, 0x4, RZ ;  /* 0x0000000404047824 */ /* 0x000fca00078e00ff */
[----:B------:R-:W-:-:S05]  /*0210*/  LOP3.LUT R4, R4, 0x3c, RZ, 0xc0, !PT ;  /* 0x0000003c04047812 */ /* 0x000fca00078ec0ff */
[----:B------:R0:W-:Y:S01]  /*0220*/  ATOMS.POPC.INC.32 RZ, [R4+UR4] ;  /* 0x0000000004ff7f8c */ /* 0x0001e2000d800004 */
[----:B------:R-:W-:Y:S05]  /*0230*/  @!P0 BRA `(.L_x_58) ;  /* 0xfffffffc00d08947 */ /* 0x000fea000383ffff */
.L_x_57:
[----:B------:R-:W-:Y:S05]  /*0240*/  BSYNC.RECONVERGENT B0 ;  /* 0x0000000000007941 */ /* 0x000fea0003800200 */
.L_x_56:
[----:B------:R-:W-:Y:S06]  /*0250*/  BAR.SYNC.DEFER_BLOCKING 0x0 ;  /* 0x0000000000007b1d */ /* 0x000fec0000010000 */
[----:B------:R-:W-:Y:S05]  /*0260*/  @P1 EXIT ;  /* 0x000000000000194d */ /* 0x000fea0003800000 */
[----:B------:R-:W1:Y:S01]  /*0270*/  LDS R7, [R0] ;  /* 0x0000000000077984 */ /* 0x000e620000000800 */
[----:B------:R-:W2:Y:S01]  /*0280*/  LDC.64 R2, c[0x0][0x390] ;  /* 0x0000e400ff027b82 */ /* 0x000ea20000000a00 */
[----:B------:R-:W-:-:S04]  /*0290*/  IMAD R5, R6, 0x10, R5 ;  /* 0x0000001006057824 */ /* 0x000fc800078e0205 */
[----:B--2---:R-:W-:-:S05]  /*02a0*/  IMAD.WIDE.U32 R2, R5, 0x4, R2 ;  /* 0x0000000405027825 */ /* 0x004fca00078e0002 */
[----:B-1----:R-:W-:Y:S01]  /*02b0*/  REDG.E.ADD.STRONG.GPU desc[UR8][R2.64], R7 ;  /* 0x000000070200798e */ /* 0x002fe2000c12e108 */
[----:B------:R-:W-:Y:S05]  /*02c0*/  EXIT ;  /* 0x000000000000794d */ /* 0x000fea0003800000 */
.L_x_59:
        /* <DEDUP_REMOVED lines=11> */
.L_x_125:


//--------------------- .text._Z24reduce_minmax_u32_kernelPKjmPjS1_ --------------------------
	.section	.text._Z24reduce_minmax_u32_kernelPKjmPjS1_,"ax",@progbits
	.align	128
        .global         _Z24reduce_minmax_u32_kernelPKjmPjS1_
        .type           _Z24reduce_minmax_u32_kernelPKjmPjS1_,@function
        .size           _Z24reduce_minmax_u32_kernelPKjmPjS1_,(.L_x_126 - _Z24reduce_minmax_u32_kernelPKjmPjS1_)
        .other          _Z24reduce_minmax_u32_kernelPKjmPjS1_,@"STO_CUDA_ENTRY STV_DEFAULT"
_Z24reduce_minmax_u32_kernelPKjmPjS1_:
.text._Z24reduce_minmax_u32_kernelPKjmPjS1_:
[----:B------:R-:W-:Y:S01]  /*0000*/  LDC R1, c[0x0][0x37c] ;  /* 0x0000df00ff017b82 */ /* 0x000fe20000000800 */
[----:B------:R-:W0:Y:S07]  /*0010*/  S2R R0, SR_TID.X ;  /* 0x0000000000007919 */ /* 0x000e2e0000002100 */
[----:B------:R-:W0:Y:S01]  /*0020*/  S2UR UR4, SR_CTAID.X ;  /* 0x00000000000479c3 */ /* 0x000e220000002500 */
[----:B------:R-:W1:Y:S01]  /*0030*/  LDCU.64 UR6, c[0x0][0x388] ;  /* 0x00007100ff0677ac */ /* 0x000e620008000a00 */
[----:B------:R-:W-:Y:S01]  /*0040*/  BSSY.RECONVERGENT B0, `(.L_x_60) ;  /* 0x000001a000007945 */ /* 0x000fe20003800200 */
[----:B------:R-:W-:Y:S01]  /*0050*/  IMAD.MOV.U32 R4, RZ, RZ, RZ ;  /* 0x000000ffff047224 */ /* 0x000fe200078e00ff */
[----:B------:R-:W2:Y:S01]  /*0060*/  LDCU.64 UR8, c[0x0][0x358] ;  /* 0x00006b00ff0877ac */ /* 0x000ea20008000a00 */
[----:B------:R-:W-:-:S03]  /*0070*/  IMAD.MOV.U32 R5, RZ, RZ, -0x1 ;  /* 0xffffffffff057424 */ /* 0x000fc600078e00ff */
[----:B------:R-:W0:Y:S01]  /*0080*/  LDC R11, c[0x0][0x360] ;  /* 0x0000d800ff0b7b82 */ /* 0x000e220000000800 */
[----:B------:R-:W3:Y:S01]  /*0090*/  LDCU.64 UR10, c[0x0][0x380] ;  /* 0x00007000ff0a77ac */ /* 0x000ee20008000a00 */
[----:B0-----:R-:W-:-:S05]  /*00a0*/  IMAD R2, R11, UR4, R0 ;  /* 0x000000040b027c24 */ /* 0x001fca000f8e0200 */
[----:B-1----:R-:W-:-:S04]  /*00b0*/  ISETP.GE.U32.AND P0, PT, R2, UR6, PT ;  /* 0x0000000602007c0c */ /* 0x002fc8000bf06070 */
[----:B------:R-:W-:-:S13]  /*00c0*/  ISETP.GE.U32.AND.EX P0, PT, RZ, UR7, PT, P0 ;  /* 0x00000007ff007c0c */ /* 0x000fda000bf06100 */
[----:B--23--:R-:W-:Y:S05]  /*00d0*/  @P0 BRA `(.L_x_61) ;  /* 0x0000000000400947 */ /* 0x00cfea0003800000 */
[----:B------:R-:W0:Y:S01]  /*00e0*/  LDCU UR4, c[0x0][0x370] ;  /* 0x00006e00ff0477ac */ /* 0x000e220008000800 */
[----:B------:R-:W-:Y:S02]  /*00f0*/  IMAD.MOV.U32 R7, RZ, RZ, R2 ;  /* 0x000000ffff077224 */ /* 0x000fe400078e0002 */
[----:B------:R-:W-:Y:S02]  /*0100*/  IMAD.MOV.U32 R8, RZ, RZ, RZ ;  /* 0x000000ffff087224 */ /* 0x000fe400078e00ff */
[----:B------:R-:W-:Y:S02]  /*0110*/  IMAD.MOV.U32 R5, RZ, RZ, -0x1 ;  /* 0xffffffffff057424 */ /* 0x000fe400078e00ff */
[----:B------:R-:W-:Y:S02]  /*0120*/  IMAD.MOV.U32 R4, RZ, RZ, RZ ;  /* 0x000000ffff047224 */ /* 0x000fe400078e00ff */
[----:B0-----:R-:W-:-:S07]  /*0130*/  IMAD R6, R11, UR4, RZ ;  /* 0x000000040b067c24 */ /* 0x001fce000f8e02ff */
.L_x_62:
[----:B------:R-:W-:-:S04]  /*0140*/  LEA R2, P0, R7, UR10, 0x2 ;  /* 0x0000000a07027c11 */ /* 0x000fc8000f8010ff */
[----:B------:R-:W-:-:S05]  /*0150*/  LEA.HI.X R3, R7, UR11, R8, 0x2, P0 ;  /* 0x0000000b07037c11 */ /* 0x000fca00080f1408 */
[----:B------:R-:W2:Y:S01]  /*0160*/  LDG.E R2, desc[UR8][R2.64] ;  /* 0x0000000802027981 */ /* 0x000ea2000c1e1900 */
[----:B------:R-:W-:-:S05]  /*0170*/  IADD3 R7, P0, PT, R6, R7, RZ ;  /* 0x0000000706077210 */ /* 0x000fca0007f1e0ff */
[----:B------:R-:W-:Y:S01]  /*0180*/  IMAD.X R8, RZ, RZ, R8, P0 ;  /* 0x000000ffff087224 */ /* 0x000fe200000e0608 */
[----:B------:R-:W-:-:S04]  /*0190*/  ISETP.GE.U32.AND P0, PT, R7, UR6, PT ;  /* 0x0000000607007c0c */ /* 0x000fc8000bf06070 */
[----:B------:R-:W-:Y:S02]  /*01a0*/  ISETP.GE.U32.AND.EX P0, PT, R8, UR7, PT, P0 ;  /* 0x0000000708007c0c */ /* 0x000fe4000bf06100 */
[C---:B--2---:R-:W-:Y:S02]  /*01b0*/  VIMNMX.U32 R5, PT, PT, R2.reuse, R5, PT ;  /* 0x0000000502057248 */ /* 0x044fe40003fe0000 */
[----:B------:R-:W-:-:S09]  /*01c0*/  VIMNMX.U32 R4, PT, PT, R2, R4, !PT ;  /* 0x0000000402047248 */ /* 0x000fd20007fe0000 */
[----:B------:R-:W-:Y:S05]  /*01d0*/  @!P0 BRA `(.L_x_62) ;  /* 0xfffffffc00d88947 */ /* 0x000fea000383ffff */
.L_x_61:
[----:B------:R-:W-:Y:S05]  /*01e0*/  BSYNC.RECONVERGENT B0 ;  /* 0x0000000000007941 */ /* 0x000fea0003800200 */
.L_x_60:
[----:B------:R-:W0:Y:S01]  /*01f0*/  SHFL.DOWN PT, R2, R5, 0x10, 0x1f ;  /* 0x0a001f0005027f89 */ /* 0x000e2200000e0000 */
[C---:B------:R-:W-:Y:S01]  /*0200*/  LOP3.LUT P0, RZ, R0.reuse, 0x1f, RZ, 0xc0, !PT ;  /* 0x0000001f00ff7812 */ /* 0x040fe2000780c0ff */
[----:B------:R-:W-:Y:S01]  /*0210*/  BSSY.RECONVERGENT B0, `(.L_x_63) ;  /* 0x0000021000007945 */ /* 0x000fe20003800200 */
[----:B------:R-:W-:Y:S01]  /*0220*/  SHF.R.U32.HI R11, RZ, 0x5, R11 ;  /* 0x00000005ff0b7819 */ /* 0x000fe2000001160b */
[----:B------:R-:W1:Y:S01]  /*0230*/  SHFL.DOWN PT, R3, R4, 0x10, 0x1f ;  /* 0x0a001f0004037f89 */ /* 0x000e6200000e0000 */
[C---:B------:R-:W-:Y:S02]  /*0240*/  ISETP.GT.U32.AND P2, PT, R0.reuse, 0x1f, PT ;  /* 0x0000001f0000780c */ /* 0x040fe40003f44070 */
[----:B------:R-:W-:Y:S02]  /*0250*/  ISETP.GE.U32.AND P1, PT, R0, R11, PT ;  /* 0x0000000b0000720c */ /* 0x000fe40003f26070 */
[----:B0-----:R-:W-:Y:S02]  /*0260*/  VIMNMX.U32 R2, PT, PT, R2, R5, PT ;  /* 0x0000000502027248 */ /* 0x001fe40003fe0000 */
[----:B-1----:R-:W-:-:S03]  /*0270*/  VIMNMX.U32 R7, PT, PT, R3, R4, !PT ;  /* 0x0000000403077248 */ /* 0x002fc60007fe0000 */
[----:B------:R-:W0:Y:S04]  /*0280*/  SHFL.DOWN PT, R3, R2, 0x8, 0x1f ;  /* 0x09001f0002037f89 */ /* 0x000e2800000e0000 */
[----:B------:R-:W1:Y:S01]  /*0290*/  SHFL.DOWN PT, R6, R7, 0x8, 0x1f ;  /* 0x09001f0007067f89 */ /* 0x000e6200000e0000 */
        /* <DEDUP_REMOVED lines=13> */
[----:B-1----:R-:W-:Y:S01]  /*0370*/  VIMNMX.U32 R7, PT, PT, R4, R7, !PT ;  /* 0x0000000704077248 */ /* 0x002fe20007fe0000 */
[----:B------:R-:W-:Y:S06]  /*0380*/  @P0 BRA `(.L_x_64) ;  /* 0x0000000000240947 */ /* 0x000fec0003800000 */
[----:B------:R-:W0:Y:S01]  /*0390*/  S2UR UR6, SR_CgaCtaId ;  /* 0x00000000000679c3 */ /* 0x000e220000008800 */
[----:B------:R-:W-:Y:S01]  /*03a0*/  UMOV UR4, 0x400 ;  /* 0x0000040000047882 */ /* 0x000fe20000000000 */
[----:B------:R-:W-:Y:S01]  /*03b0*/  SHF.R.U32.HI R2, RZ, 0x3, R0 ;  /* 0x00000003ff027819 */ /* 0x000fe20000011600 */
[----:B------:R-:W-:-:S03]  /*03c0*/  UIADD3 UR5, UPT, UPT, UR4, 0x20, URZ ;  /* 0x0000002004057890 */ /* 0x000fc6000fffe0ff */
[----:B------:R-:W-:Y:S01]  /*03d0*/  LOP3.LUT R2, R2, 0x7c, RZ, 0xc0, !PT ;  /* 0x0000007c02027812 */ /* 0x000fe200078ec0ff */
[----:B0-----:R-:W-:Y:S02]  /*03e0*/  ULEA UR4, UR6, UR4, 0x18 ;  /* 0x0000000406047291 */ /* 0x001fe4000f8ec0ff */
[----:B------:R-:W-:-:S07]  /*03f0*/  ULEA UR5, UR6, UR5, 0x18 ;  /* 0x0000000506057291 */ /* 0x000fce000f8ec0ff */
[----:B------:R0:W-:Y:S04]  /*0400*/  STS [R2+UR4], R3 ;  /* 0x0000000302007988 */ /* 0x0001e80008000804 */
[----:B------:R0:W-:Y:S02]  /*0410*/  STS [R2+UR5], R7 ;  /* 0x0000000702007988 */ /* 0x0001e40008000805 */
.L_x_64:
[----:B------:R-:W-:Y:S05]  /*0420*/  BSYNC.RECONVERGENT B0 ;  /* 0x0000000000007941 */ /* 0x000fea0003800200 */
.L_x_63:
[----:B------:R-:W-:Y:S01]  /*0430*/  BAR.SYNC.DEFER_BLOCKING 0x0 ;  /* 0x0000000000007b1d */ /* 0x000fe20000010000 */
[----:B0-----:R-:W-:Y:S02]  /*0440*/  IMAD.MOV.U32 R2, RZ, RZ, RZ ;  /* 0x000000ffff027224 */ /* 0x001fe400078e00ff */
[----:B------:R-:W-:-:S03]  /*0450*/  IMAD.MOV.U32 R3, RZ, RZ, -0x1 ;  /* 0xffffffffff037424 */ /* 0x000fc600078e00ff */
[----:B------:R-:W-:Y:S04]  /*0460*/  BSSY.RECONVERGENT B0, `(.L_x_65) ;  /* 0x000000b000007945 */ /* 0x000fe80003800200 */
[----:B------:R-:W-:Y:S05]  /*0470*/  @P1 BRA `(.L_x_66) ;  /* 0x0000000000241947 */ /* 0x000fea0003800000 */
[----:B------:R-:W0:Y:S01]  /*0480*/  S2UR UR5, SR_CgaCtaId ;  /* 0x00000000000579c3 */ /* 0x000e220000008800 */
[----:B------:R-:W-:Y:S02]  /*0490*/  UMOV UR4, 0x400 ;  /* 0x0000040000047882 */ /* 0x000fe40000000000 */
[----:B------:R-:W-:Y:S02]  /*04a0*/  UIADD3 UR6, UPT, UPT, UR4, 0x20, URZ ;  /* 0x0000002004067890 */ /* 0x000fe4000fffe0ff */
[----:B0-----:R-:W-:Y:S02]  /*04b0*/  ULEA UR4, UR5, UR4, 0x18 ;  /* 0x0000000405047291 */ /* 0x001fe4000f8ec0ff */
[----:B------:R-:W-:-:S04]  /*04c0*/  ULEA UR6, UR5, UR6, 0x18 ;  /* 0x0000000605067291 */ /* 0x000fc8000f8ec0ff */
[C---:B------:R-:W-:Y:S02]  /*04d0*/  LEA R3, R0.reuse, UR4, 0x2 ;  /* 0x0000000400037c11 */ /* 0x040fe4000f8e10ff */
[----:B------:R-:W-:-:S04]  /*04e0*/  LEA R2, R0, UR6, 0x2 ;  /* 0x0000000600027c11 */ /* 0x000fc8000f8e10ff */
[----:B------:R-:W0:Y:S04]  /*04f0*/  LDS R3, [R3] ;  /* 0x0000000003037984 */ /* 0x000e280000000800 */
[----:B------:R-:W1:Y:S02]  /*0500*/  LDS R2, [R2] ;  /* 0x0000000002027984 */ /* 0x000e640000000800 */
.L_x_66:
[----:B------:R-:W-:Y:S05]  /*0510*/  BSYNC.RECONVERGENT B0 ;  /* 0x0000000000007941 */ /* 0x000fea0003800200 */
.L_x_65:
[----:B------:R-:W-:Y:S05]  /*0520*/  @P2 EXIT ;  /* 0x000000000000294d */ /* 0x000fea0003800000 */
[----:B0-----:R-:W0:Y:S01]  /*0530*/  SHFL.DOWN PT, R4, R3, 0x10, 0x1f ;  /* 0x0a001f0003047f89 */ /* 0x001e2200000e0000 */
[----:B------:R-:W-:-:S03]  /*0540*/  ISETP.NE.AND P0, PT, R0, RZ, PT ;  /* 0x000000ff0000720c */ /* 0x000fc60003f05270 */
[----:B-1----:R-:W1:Y:S01]  /*0550*/  SHFL.DOWN PT, R5, R2, 0x10, 0x1f ;  /* 0x0a001f0002057f89 */ /* 0x002e6200000e0000 */
        /* <DEDUP_REMOVED lines=14> */
[----:B------:R0:W1:Y:S04]  /*0640*/  SHFL.DOWN PT, R7, R0, 0x1, 0x1f ;  /* 0x08201f0000077f89 */ /* 0x00006800000e0000 */
[----:B------:R0:W2:Y:S01]  /*0650*/  SHFL.DOWN PT, R11, R10, 0x1, 0x1f ;  /* 0x08201f000a0b7f89 */ /* 0x0000a200000e0000 */
[----:B------:R-:W-:Y:S05]  /*0660*/  @P0 EXIT ;  /* 0x000000000000094d */ /* 0x000fea0003800000 */
[----:B------:R-:W3:Y:S01]  /*0670*/  LDC.64 R2, c[0x0][0x390] ;  /* 0x0000e400ff027b82 */ /* 0x000ee20000000a00 */
[----:B-1----:R-:W-:Y:S02]  /*0680*/  VIMNMX.U32 R7, PT, PT, R0, R7, PT ;  /* 0x0000000700077248 */ /* 0x002fe40003fe0000 */
[----:B--2---:R-:W-:-:S05]  /*0690*/  VIMNMX.U32 R11, PT, PT, R10, R11, !PT ;  /* 0x0000000b0a0b7248 */ /* 0x004fca0007fe0000 */
[----:B------:R-:W1:Y:S01]  /*06a0*/  LDC.64 R4, c[0x0][0x398] ;  /* 0x0000e600ff047b82 */ /* 0x000e620000000a00 */
[----:B---3--:R-:W-:Y:S04]  /*06b0*/  REDG.E.MIN.STRONG.GPU desc[UR8][R2.64], R7 ;  /* 0x000000070200798e */ /* 0x008fe8000c92e108 */
[----:B-1----:R-:W-:Y:S01]  /*06c0*/  REDG.E.MAX.STRONG.GPU desc[UR8][R4.64], R11 ;  /* 0x0000000b0400798e */ /* 0x002fe2000d12e108 */
[----:B------:R-:W-:Y:S05]  /*06d0*/  EXIT ;  /* 0x000000000000794d */ /* 0x000fea0003800000 */
.L_x_67:
        /* <DEDUP_REMOVED lines=10> */
.L_x_126:


//--------------------- .text._Z21reduce_sum_f32_kernelPKfmPf --------------------------
	.section	.text._Z21reduce_sum_f32_kernelPKfmPf,"ax",@progbits
	.align	128
        .global         _Z21reduce_sum_f32_kernelPKfmPf
        .type           _Z21reduce_sum_f32_kernelPKfmPf,@function
        .size           _Z21reduce_sum_f32_kernelPKfmPf,(.L_x_127 - _Z21reduce_sum_f32_kernelPKfmPf)
        .other          _Z21reduce_sum_f32_kernelPKfmPf,@"STO_CUDA_ENTRY STV_DEFAULT"
_Z21reduce_sum_f32_kernelPKfmPf:
.text._Z21reduce_sum_f32_kernelPKfmPf:
[----:B------:R-:W-:Y:S01]  /*0000*/  LDC R1, c[0x0][0x37c] ;  /* 0x0000df00ff017b82 */ /* 0x000fe20000000800 */
[----:B------:R-:W0:Y:S01]  /*0010*/  S2R R0, SR_CTAID.X ;  /* 0x0000000000007919 */ /* 0x000e220000002500 */
[----:B------:R-:W0:Y:S01]  /*0020*/  LDCU UR5, c[0x0][0x360] ;  /* 0x00006c00ff0577ac */ /* 0x000e220008000800 */
[----:B------:R-:W-:Y:S01]  /*0030*/  BSSY.RECONVERGENT B0, `(.L_x_68) ;  /* 0x0000018000007945 */ /* 0x000fe20003800200 */
[----:B------:R-:W-:Y:S01]  /*0040*/  IMAD.MOV.U32 R6, RZ, RZ, RZ ;  /* 0x000000ffff067224 */ /* 0x000fe200078e00ff */
[----:B------:R-:W0:Y:S01]  /*0050*/  S2R R3, SR_TID.X ;  /* 0x0000000000037919 */ /* 0x000e220000002100 */
[----:B------:R-:W1:Y:S01]  /*0060*/  LDCU.64 UR8, c[0x0][0x388] ;  /* 0x00007100ff0877ac */ /* 0x000e620008000a00 */
[----:B------:R-:W2:Y:S01]  /*0070*/  LDCU.64 UR6, c[0x0][0x358] ;  /* 0x00006b00ff0677ac */ /* 0x000ea20008000a00 */
[----:B------:R-:W3:Y:S01]  /*0080*/  LDCU.64 UR10, c[0x0][0x380] ;  /* 0x00007000ff0a77ac */ /* 0x000ee20008000a00 */
[----:B0-----:R-:W-:-:S05]  /*0090*/  IMAD R2, R0, UR5, R3 ;  /* 0x0000000500027c24 */ /* 0x001fca000f8e0203 */
[----:B-1----:R-:W-:-:S04]  /*00a0*/  ISETP.GE.U32.AND P0, PT, R2, UR8, PT ;  /* 0x0000000802007c0c */ /* 0x002fc8000bf06070 */
[----:B------:R-:W-:-:S13]  /*00b0*/  ISETP.GE.U32.AND.EX P0, PT, RZ, UR9, PT, P0 ;  /* 0x00000009ff007c0c */ /* 0x000fda000bf06100 */
[----:B--23--:R-:W-:Y:S05]  /*00c0*/  @P0 BRA `(.L_x_69) ;  /* 0x0000000000380947 */ /* 0x00cfea0003800000 */
[----:B------:R-:W0:Y:S01]  /*00d0*/  LDC R4, c[0x0][0x370] ;  /* 0x0000dc00ff047b82 */ /* 0x000e220000000800 */
[----:B------:R-:W-:Y:S02]  /*00e0*/  HFMA2 R8, -RZ, RZ, 0, 0 ;  /* 0x00000000ff087431 */ /* 0x000fe400000001ff */
[----:B------:R-:W-:Y:S02]  /*00f0*/  IMAD.MOV.U32 R7, RZ, RZ, R2 ;  /* 0x000000ffff077224 */ /* 0x000fe400078e0002 */
[----:B------:R-:W-:Y:S02]  /*0100*/  IMAD.MOV.U32 R6, RZ, RZ, RZ ;  /* 0x000000ffff067224 */ /* 0x000fe400078e00ff */
[----:B0-----:R-:W-:-:S07]  /*0110*/  IMAD R2, R4, UR5, RZ ;  /* 0x0000000504027c24 */ /* 0x001fce000f8e02ff */
.L_x_70:
[----:B------:R-:W-:-:S04]  /*0120*/  LEA R4, P0, R7, UR10, 0x2 ;  /* 0x0000000a07047c11 */ /* 0x000fc8000f8010ff */
[----:B------:R-:W-:-:S06]  /*0130*/  LEA.HI.X R5, R7, UR11, R8, 0x2, P0 ;  /* 0x0000000b07057c11 */ /* 0x000fcc00080f1408 */
[----:B------:R-:W2:Y:S01]  /*0140*/  LDG.E R5, desc[UR6][R4.64] ;  /* 0x0000000604057981 */ /* 0x000ea2000c1e1900 */
[----:B------:R-:W-:-:S04]  /*0150*/  IADD3 R7, P0, PT, R2, R7, RZ ;  /* 0x0000000702077210 */ /* 0x000fc80007f1e0ff */
[----:B------:R-:W-:Y:S02]  /*0160*/  IADD3.X R8, PT, PT, RZ, R8, RZ, P0, !PT ;  /* 0x00000008ff087210 */ /* 0x000fe400007fe4ff */
[----:B------:R-:W-:-:S04]  /*0170*/  ISETP.GE.U32.AND P0, PT, R7, UR8, PT ;  /* 0x0000000807007c0c */ /* 0x000fc8000bf06070 */
[----:B------:R-:W-:Y:S01]  /*0180*/  ISETP.GE.U32.AND.EX P0, PT, R8, UR9, PT, P0 ;  /* 0x0000000908007c0c */ /* 0x000fe2000bf06100 */
[----:B--2---:R-:W-:-:S12]  /*0190*/  FADD R6, R5, R6 ;  /* 0x0000000605067221 */ /* 0x004fd80000000000 */
[----:B------:R-:W-:Y:S05]  /*01a0*/  @!P0 BRA `(.L_x_70) ;  /* 0xfffffffc00dc8947 */ /* 0x000fea000383ffff */
.L_x_69:
[----:B------:R-:W-:Y:S05]  /*01b0*/  BSYNC.RECONVERGENT B0 ;  /* 0x0000000000007941 */ /* 0x000fea0003800200 */
.L_x_68:
[----:B------:R-:W0:Y:S01]  /*01c0*/  SHFL.DOWN PT, R5, R6, 0x10, 0x1f ;  /* 0x0a001f0006057f89 */ /* 0x000e2200000e0000 */
[----:B------:R-:W-:Y:S01]  /*01d0*/  LOP3.LUT P0, RZ, R3, 0x1f, RZ, 0xc0, !PT ;  /* 0x0000001f03ff7812 */ /* 0x000fe2000780c0ff */
[----:B------:R-:W-:-:S06]  /*01e0*/  USHF.R.U32.HI UR4, URZ, 0x5, UR5 ;  /* 0x00000005ff047899 */ /* 0x000fcc0008011605 */
[----:B------:R-:W-:-:S06]  /*01f0*/  ISETP.GE.U32.AND P1, PT, R3, UR4, PT ;  /* 0x0000000403007c0c */ /* 0x000fcc000bf26070 */
[----:B------:R-:W1:Y:S07]  /*0200*/  @!P0 S2R R9, SR_CgaCtaId ;  /* 0x0000000000098919 */ /* 0x000e6e0000008800 */
[----:B------:R-:W2:Y:S01]  /*0210*/  @!P1 S2R R11, SR_CgaCtaId ;  /* 0x00000000000b9919 */ /* 0x000ea20000008800 */
[----:B0-----:R-:W-:Y:S01]  /*0220*/  FADD R5, R5, R6 ;  /* 0x0000000605057221 */ /* 0x001fe20000000000 */
[----:B------:R-:W-:-:S04]  /*0230*/  @!P0 MOV R6, 0x400 ;  /* 0x0000040000068802 */ /* 0x000fc80000000f00 */
[----:B------:R-:W0:Y:S01]  /*0240*/  SHFL.DOWN PT, R2, R5, 0x8, 0x1f ;  /* 0x09001f0005027f89 */ /* 0x000e2200000e0000 */
[----:B-1----:R-:W-:Y:S02]  /*0250*/  @!P0 LEA R9, R9, R6, 0x18 ;  /* 0x0000000609098211 */ /* 0x002fe400078ec0ff */
[----:B------:R-:W-:Y:S01]  /*0260*/  @!P1 MOV R6, 0x400 ;  /* 0x0000040000069802 */ /* 0x000fe20000000f00 */
[----:B0-----:R-:W-:-:S03]  /*0270*/  FADD R2, R5, R2 ;  /* 0x0000000205027221 */ /* 0x001fc60000000000 */
[----:B--2---:R-:W-:Y:S02]  /*0280*/  @!P1 LEA R6, R11, R6, 0x18 ;  /* 0x000000060b069211 */ /* 0x004fe400078ec0ff */
[----:B------:R-:W0:Y:S03]  /*0290*/  SHFL.DOWN PT, R7, R2, 0x4, 0x1f ;  /* 0x08801f0002077f89 */ /* 0x000e2600000e0000 */
[----:B------:R-:W-:Y:S02]  /*02a0*/  @!P1 IMAD R6, R3, 0x4, R6 ;  /* 0x0000000403069824 */ /* 0x000fe400078e0206 */
[----:B0-----:R-:W-:Y:S01]  /*02b0*/  FADD R7, R2, R7 ;  /* 0x0000000702077221 */ /* 0x001fe20000000000 */
[----:B------:R-:W-:-:S04]  /*02c0*/  @!P0 SHF.R.U32.HI R2, RZ, 0x3, R3 ;  /* 0x00000003ff028819 */ /* 0x000fc80000011603 */
[----:B------:R-:W0:Y:S01]  /*02d0*/  SHFL.DOWN PT, R4, R7, 0x2, 0x1f ;  /* 0x08401f0007047f89 */ /* 0x000e2200000e0000 */
[----:B------:R-:W-:-:S05]  /*02e0*/  @!P0 LOP3.LUT R2, R2, 0x7c, RZ, 0xc0, !PT ;  /* 0x0000007c02028812 */ /* 0x000fca00078ec0ff */
[----:B------:R-:W-:Y:S02]  /*02f0*/  @!P0 IMAD.IADD R2, R2, 0x1, R9 ;  /* 0x0000000102028824 */ /* 0x000fe400078e0209 */
[----:B0-----:R-:W-:-:S05]  /*0300*/  FADD R4, R7, R4 ;  /* 0x0000000407047221 */ /* 0x001fca0000000000 */
[----:B------:R-:W0:Y:S02]  /*0310*/  SHFL.DOWN PT, R5, R4, 0x1, 0x1f ;  /* 0x08201f0004057f89 */ /* 0x000e2400000e0000 */
[----:B0-----:R-:W-:Y:S01]  /*0320*/  FADD R7, R4, R5 ;  /* 0x0000000504077221 */ /* 0x001fe20000000000 */
[----:B------:R-:W-:-:S04]  /*0330*/  MOV R5, RZ ;  /* 0x000000ff00057202 */ /* 0x000fc80000000f00 */
[----:B------:R0:W-:Y:S01]  /*0340*/  @!P0 STS [R2], R7 ;  /* 0x0000000702008388 */ /* 0x0001e20000000800 */
[----:B------:R-:W-:Y:S01]  /*0350*/  BAR.SYNC.DEFER_BLOCKING 0x0 ;  /* 0x0000000000007b1d */ /* 0x000fe20000010000 */
[----:B------:R-:W-:-:S05]  /*0360*/  ISETP.GT.U32.AND P0, PT, R3, 0x1f, PT ;  /* 0x0000001f0300780c */ /* 0x000fca0003f04070 */
[----:B------:R0:W1:Y:S08]  /*0370*/  @!P1 LDS R5, [R6] ;  /* 0x0000000006059984 */ /* 0x0000700000000800 */
[----:B0-----:R-:W-:Y:S05]  /*0380*/  @P0 EXIT ;  /* 0x000000000000094d */ /* 0x001fea0003800000 */
[----:B-1----:R-:W0:Y:S01]  /*0390*/  SHFL.DOWN PT, R2, R5, 0x10, 0x1f ;  /* 0x0a001f0005027f89 */ /* 0x002e2200000e0000 */
[----:B------:R-:W-:Y:S01]  /*03a0*/  ISETP.NE.AND P0, PT, R3, RZ, PT ;  /* 0x000000ff0300720c */ /* 0x000fe20003f05270 */
[----:B0-----:R-:W-:-:S05]  /*03b0*/  FADD R2, R2, R5 ;  /* 0x0000000502027221 */ /* 0x001fca0000000000 */
[----:B------:R-:W0:Y:S02]  /*03c0*/  SHFL.DOWN PT, R7, R2, 0x8, 0x1f ;  /* 0x09001f0002077f89 */ /* 0x000e2400000e0000 */
[----:B0-----:R-:W-:-:S05]  /*03d0*/  FADD R7, R2, R7 ;  /* 0x0000000702077221 */ /* 0x001fca0000000000 */
[----:B------:R-:W0:Y:S02]  /*03e0*/  SHFL.DOWN PT, R4, R7, 0x4, 0x1f ;  /* 0x08801f0007047f89 */ /* 0x000e2400000e0000 */
[----:B0-----:R-:W-:-:S05]  /*03f0*/  FADD R4, R7, R4 ;  /* 0x0000000407047221 */ /* 0x001fca0000000000 */
[----:B------:R-:W0:Y:S02]  /*0400*/  SHFL.DOWN PT, R9, R4, 0x2, 0x1f ;  /* 0x08401f0004097f89 */ /* 0x000e2400000e0000 */
[----:B0-----:R-:W-:-:S05]  /*0410*/  FADD R9, R4, R9 ;  /* 0x0000000904097221 */ /* 0x001fca0000000000 */
[----:B------:R0:W1:Y:S01]  /*0420*/  SHFL.DOWN PT, R6, R9, 0x1, 0x1f ;  /* 0x08201f0009067f89 */ /* 0x00006200000e0000 */
[----:B------:R-:W-:Y:S05]  /*0430*/  @P0 EXIT ;  /* 0x000000000000094d */ /* 0x000fea0003800000 */
[----:B------:R-:W2:Y:S01]  /*0440*/  LDC.64 R2, c[0x0][0x390] ;  /* 0x0000e400ff027b82 */ /* 0x000ea20000000a00 */
[----:B01----:R-:W-:Y:S01]  /*0450*/  FADD R9, R9, R6 ;  /* 0x0000000609097221 */ /* 0x003fe20000000000 */
[----:B--2---:R-:W-:-:S05]  /*0460*/  IMAD.WIDE.U32 R2, R0, 0x4, R2 ;  /* 0x0000000400027825 */ /* 0x004fca00078e0002 */
[----:B------:R-:W-:Y:S01]  /*0470*/  STG.E desc[UR6][R2.64], R9 ;  /* 0x0000000902007986 */ /* 0x000fe2000c101906 */
[----:B------:R-:W-:Y:S05]  /*0480*/  EXIT ;  /* 0x000000000000794d */ /* 0x000fea0003800000 */
.L_x_71:
        /* <DEDUP_REMOVED lines=15> */
.L_x_127:


//--------------------- .text._Z16histogram_kernelPKhmPm --------------------------
	.section	.text._Z16histogram_kernelPKhmPm,"ax",@progbits
	.align	128
        .global         _Z16histogram_kernelPKhmPm
        .type           _Z16histogram_kernelPKhmPm,@function
        .size           _Z16histogram_kernelPKhmPm,(.L_x_128 - _Z16histogram_kernelPKhmPm)
        .other          _Z16histogram_kernelPKhmPm,@"STO_CUDA_ENTRY STV_DEFAULT"
_Z16histogram_kernelPKhmPm:
.text._Z16histogram_kernelPKhmPm:
[----:B------:R-:W-:Y:S01]  /*0000*/  LDC R1, c[0x0][0x37c] ;  /* 0x0000df00ff017b82 */ /* 0x000fe20000000800 */
[----:B------:R-:W0:Y:S01]  /*0010*/  S2R R5, SR_TID.X ;  /* 0x0000000000057919 */ /* 0x000e220000002100 */
[----:B------:R-:W-:Y:S01]  /*0020*/  BSSY.RECONVERGENT B0, `(.L_x_72) ;  /* 0x0000040000007945 */ /* 0x000fe20003800200 */
[----:B0-----:R-:W-:-:S13]  /*0030*/  ISETP.GT.U32.AND P0, PT, R5, 0xff, PT ;  /* 0x000000ff0500780c */ /* 0x001fda0003f04070 */
[----:B------:R-:W-:Y:S05]  /*0040*/  @P0 BRA `(.L_x_73) ;  /* 0x0000000000f40947 */ /* 0x000fea0003800000 */
[----:B------:R-:W0:Y:S01]  /*0050*/  LDC R9, c[0x0][0x360] ;  /* 0x0000d800ff097b82 */ /* 0x000e220000000800 */
[----:B------:R-:W-:Y:S01]  /*0060*/  BSSY.RECONVERGENT B1, `(.L_x_74) ;  /* 0x000002b000017945 */ /* 0x000fe20003800200 */
[----:B0-----:R-:W0:Y:S01]  /*0070*/  I2F.U32.RP R6, R9 ;  /* 0x0000000900067306 */ /* 0x001e220000209000 */
[----:B------:R-:W-:Y:S01]  /*0080*/  IMAD.IADD R0, R5, 0x1, R9 ;  /* 0x0000000105007824 */ /* 0x000fe200078e0209 */
[----:B------:R-:W-:-:S04]  /*0090*/  ISETP.NE.U32.AND P2, PT, R9, RZ, PT ;  /* 0x000000ff0900720c */ /* 0x000fc80003f45070 */
[C---:B------:R-:W-:Y:S02]  /*00a0*/  ISETP.GE.U32.AND P0, PT, R0.reuse, 0x100, PT ;  /* 0x000001000000780c */ /* 0x040fe40003f06070 */
[----:B------:R-:W-:Y:S01]  /*00b0*/  VIMNMX.U32 R7, PT, PT, R0, 0x100, !PT ;  /* 0x0000010000077848 */ /* 0x000fe20007fe0000 */
[----:B0-----:R-:W0:Y:S02]  /*00c0*/  MUFU.RCP R6, R6 ;  /* 0x0000000600067308 */ /* 0x001e240000001000 */
[----:B0-----:R-:W-:-:S06]  /*00d0*/  VIADD R2, R6, 0xffffffe ;  /* 0x0ffffffe06027836 */ /* 0x001fcc0000000000 */
[----:B------:R0:W1:Y:S02]  /*00e0*/  F2I.FTZ.U32.TRUNC.NTZ R3, R2 ;  /* 0x0000000200037305 */ /* 0x000064000021f000 */
[----:B0-----:R-:W-:Y:S02]  /*00f0*/  IMAD.MOV.U32 R2, RZ, RZ, RZ ;  /* 0x000000ffff027224 */ /* 0x001fe400078e00ff */
[----:B-1----:R-:W-:-:S04]  /*0100*/  IMAD.MOV R4, RZ, RZ, -R3 ;  /* 0x000000ffff047224 */ /* 0x002fc800078e0a03 */
[----:B------:R-:W-:Y:S01]  /*0110*/  IMAD R11, R4, R9, RZ ;  /* 0x00000009040b7224 */ /* 0x000fe200078e02ff */
[----:B------:R-:W-:-:S03]  /*0120*/  SEL R4, RZ, 0x1, P0 ;  /* 0x00000001ff047807 */ /* 0x000fc60000000000 */
[----:B------:R-:W-:Y:S01]  /*0130*/  IMAD.HI.U32 R6, R3, R11, R2 ;  /* 0x0000000b03067227 */ /* 0x000fe200078e0002 */
[----:B------:R-:W-:-:S05]  /*0140*/  IADD3 R7, PT, PT, R7, -R0, -R4 ;  /* 0x8000000007077210 */ /* 0x000fca0007ffe804 */
[----:B------:R-:W-:-:S04]  /*0150*/  IMAD.HI.U32 R3, R6, R7, RZ ;  /* 0x0000000706037227 */ /* 0x000fc800078e00ff */
[----:B------:R-:W-:-:S04]  /*0160*/  IMAD.MOV R0, RZ, RZ, -R3 ;  /* 0x000000ffff007224 */ /* 0x000fc800078e0a03 */
[----:B------:R-:W-:-:S05]  /*0170*/  IMAD R7, R9, R0, R7 ;  /* 0x0000000009077224 */ /* 0x000fca00078e0207 */
[----:B------:R-:W-:-:S13]  /*0180*/  ISETP.GE.U32.AND P0, PT, R7, R9, PT ;  /* 0x000000090700720c */ /* 0x000fda0003f06070 */
[----:B------:R-:W-:Y:S02]  /*0190*/  @P0 IMAD.IADD R7, R7, 0x1, -R9 ;  /* 0x0000000107070824 */ /* 0x000fe400078e0a09 */
[----:B------:R-:W-:-:S03]  /*01a0*/  @P0 VIADD R3, R3, 0x1 ;  /* 0x0000000103030836 */ /* 0x000fc60000000000 */
[----:B------:R-:W-:-:S13]  /*01b0*/  ISETP.GE.U32.AND P1, PT, R7, R9, PT ;  /* 0x000000090700720c */ /* 0x000fda0003f26070 */
[----:B------:R-:W-:Y:S01]  /*01c0*/  @P1 VIADD R3, R3, 0x1 ;  /* 0x0000000103031836 */ /* 0x000fe20000000000 */
[----:B------:R-:W-:-:S05]  /*01d0*/  @!P2 LOP3.LUT R3, RZ, R9, RZ, 0x33, !PT ;  /* 0x00000009ff03a212 */ /* 0x000fca00078e33ff */
[----:B------:R-:W-:-:S05]  /*01e0*/  IMAD.IADD R3, R4, 0x1, R3 ;  /* 0x0000000104037824 */ /* 0x000fca00078e0203 */
[C---:B------:R-:W-:Y:S02]  /*01f0*/  LOP3.LUT R0, R3.reuse, 0x3, RZ, 0xc0, !PT ;  /* 0x0000000303007812 */ /* 0x040fe400078ec0ff */
[----:B------:R-:W-:Y:S02]  /*0200*/  ISETP.GE.U32.AND P1, PT, R3, 0x3, PT ;  /* 0x000000030300780c */ /* 0x000fe40003f26070 */
[----:B------:R-:W-:Y:S01]  /*0210*/  ISETP.NE.AND P0, PT, R0, 0x3, PT ;  /* 0x000000030000780c */ /* 0x000fe20003f05270 */
[----:B------:R-:W-:-:S12]  /*0220*/  IMAD.MOV.U32 R0, RZ, RZ, R5 ;  /* 0x000000ffff007224 */ /* 0x000fd800078e0005 */
[----:B------:R-:W-:Y:S05]  /*0230*/  @!P0 BRA `(.L_x_75) ;  /* 0x0000000000348947 */ /* 0x000fea0003800000 */
[----:B------:R-:W0:Y:S01]  /*0240*/  S2UR UR5, SR_CgaCtaId ;  /* 0x00000000000579c3 */ /* 0x000e220000008800 */
[----:B------:R-:W-:Y:S01]  /*0250*/  VIADD R0, R3, 0x1 ;  /* 0x0000000103007836 */ /* 0x000fe20000000000 */
[----:B------:R-:W-:-:S04]  /*0260*/  UMOV UR4, 0x400 ;  /* 0x0000040000047882 */ /* 0x000fc80000000000 */
[----:B------:R-:W-:-:S05]  /*0270*/  LOP3.LUT R2, R0, 0x3, RZ, 0xc0, !PT ;  /* 0x0000000300027812 */ /* 0x000fca00078ec0ff */
[----:B------:R-:W-:Y:S02]  /*0280*/  IMAD R0, R2, R9, R5 ;  /* 0x0000000902007224 */ /* 0x000fe400078e0205 */
[----:B------:R-:W-:Y:S01]  /*0290*/  IMAD.MOV R3, RZ, RZ, -R2 ;  /* 0x000000ffff037224 */ /* 0x000fe200078e0a02 */
[----:B0-----:R-:W-:-:S06]  /*02a0*/  ULEA UR4, UR5, UR4, 0x18 ;  /* 0x0000000405047291 */ /* 0x001fcc000f8ec0ff */
[----:B------:R-:W-:-:S07]  /*02b0*/  LEA R2, R5, UR4, 0x2 ;  /* 0x0000000405027c11 */ /* 0x000fce000f8e10ff */
.L_x_76:
[----:B------:R-:W-:Y:S01]  /*02c0*/  VIADD R3, R3, 0x1 ;  /* 0x0000000103037836 */ /* 0x000fe20000000000 */
[----:B------:R0:W-:Y:S04]  /*02d0*/  STS [R2], RZ ;  /* 0x000000ff02007388 */ /* 0x0001e80000000800 */
[----:B------:R-:W-:Y:S01]  /*02e0*/  ISETP.NE.AND P0, PT, R3, RZ, PT ;  /* 0x000000ff0300720c */ /* 0x000fe20003f05270 */
[----:B0-----:R-:W-:-:S12]  /*02f0*/  IMAD R2, R9, 0x4, R2 ;  /* 0x0000000409027824 */ /* 0x001fd800078e0202 */
[----:B------:R-:W-:Y:S05]  /*0300*/  @P0 BRA `(.L_x_76) ;  /* 0xfffffffc00ec0947 */ /* 0x000fea000383ffff */
.L_x_75:
[----:B------:R-:W-:Y:S05]  /*0310*/  BSYNC.RECONVERGENT B1 ;  /* 0x0000000000017941 */ /* 0x000fea0003800200 */
.L_x_74:
[----:B------:R-:W-:Y:S05]  /*0320*/  @!P1 BRA `(.L_x_73) ;  /* 0x00000000003c9947 */ /* 0x000fea0003800000 */
[----:B------:R-:W0:Y:S01]  /*0330*/  S2UR UR5, SR_CgaCtaId ;  /* 0x00000000000579c3 */ /* 0x000e220000008800 */
[----:B------:R-:W-:Y:S02]  /*0340*/  UMOV UR4, 0x400 ;  /* 0x0000040000047882 */ /* 0x000fe40000000000 */
[----:B0-----:R-:W-:-:S06]  /*0350*/  ULEA UR4, UR5, UR4, 0x18 ;  /* 0x0000000405047291 */ /* 0x001fcc000f8ec0ff */
[----:B------:R-:W-:-:S07]  /*0360*/  LEA R2, R0, UR4, 0x2 ;  /* 0x0000000400027c11 */ /* 0x000fce000f8e10ff */
.L_x_77:
[C-C-:B------:R-:W-:Y:S01]  /*0370*/  IMAD R3, R9.reuse, 0x4, R2.reuse ;  /* 0x0000000409037824 */ /* 0x140fe200078e0202 */
[----:B------:R0:W-:Y:S01]  /*0380*/  STS [R2], RZ ;  /* 0x000000ff02007388 */ /* 0x0001e20000000800 */
[C-C-:B------:R-:W-:Y:S02]  /*0390*/  IMAD R4, R9.reuse, 0x8, R2.reuse ;  /* 0x0000000809047824 */ /* 0x140fe400078e0202 */
[C---:B------:R-:W-:Y:S01]  /*03a0*/  IMAD R6, R9.reuse, 0xc, R2 ;  /* 0x0000000c09067824 */ /* 0x040fe200078e0202 */
[----:B------:R1:W-:Y:S01]  /*03b0*/  STS [R3], RZ ;  /* 0x000000ff03007388 */ /* 0x0003e20000000800 */
[----:B------:R-:W-:-:S03]  /*03c0*/  IMAD R0, R9, 0x4, R0 ;  /* 0x0000000409007824 */ /* 0x000fc600078e0200 */
[----:B------:R1:W-:Y:S01]  /*03d0*/  STS [R4], RZ ;  /* 0x000000ff04007388 */ /* 0x0003e20000000800 */
[----:B0-----:R-:W-:Y:S01]  /*03e0*/  IMAD R2, R9, 0x10, R2 ;  /* 0x0000001009027824 */ /* 0x001fe200078e0202 */
[----:B------:R-:W-:Y:S02]  /*03f0*/  ISETP.GE.U32.AND P0, PT, R0, 0x100, PT ;  /* 0x000001000000780c */ /* 0x000fe40003f06070 */
[----:B------:R1:W-:Y:S11]  /*0400*/  STS [R6], RZ ;  /* 0x000000ff06007388 */ /* 0x0003f60000000800 */
[----:B-1----:R-:W-:Y:S05]  /*0410*/  @!P0 BRA `(.L_x_77) ;  /* 0xfffffffc00d48947 */ /* 0x002fea000383ffff */
.L_x_73:
[----:B------:R-:W-:Y:S05]  /*0420*/  BSYNC.RECONVERGENT B0 ;  /* 0x0000000000007941 */ /* 0x000fea0003800200 */
.L_x_72:
[----:B------:R-:W0:Y:S01]  /*0430*/  S2UR UR4, SR_CTAID.X ;  /* 0x00000000000479c3 */ /* 0x000e220000002500 */
[----:B------:R-:W1:Y:S01]  /*0440*/  LDCU.64 UR8, c[0x0][0x388] ;  /* 0x00007100ff0877ac */ /* 0x000e620008000a00 */
[----:B------:R-:W-:Y:S01]  /*0450*/  BSSY.RECONVERGENT B0, `(.L_x_78) ;  /* 0x0000033000007945 */ /* 0x000fe20003800200 */
[----:B------:R-:W2:Y:S05]  /*0460*/  LDCU UR6, c[0x0][0x38c] ;  /* 0x00007180ff0677ac */ /* 0x000eaa0008000800 */
[----:B------:R-:W0:Y:S01]  /*0470*/  LDC R0, c[0x0][0x360] ;  /* 0x0000d800ff007b82 */ /* 0x000e220000000800 */
[----:B------:R-:W3:Y:S01]  /*0480*/  LDCU.64 UR10, c[0x0][0x380] ;  /* 0x00007000ff0a77ac */ /* 0x000ee20008000a00 */
[----:B-1----:R-:W-:Y:S01]  /*0490*/  ULOP3.LUT UR5, UR8, 0xfffffffc, URZ, 0xc0, !UPT ;  /* 0xfffffffc08057892 */ /* 0x002fe2000f8ec0ff */
[----:B--2---:R-:W-:Y:S01]  /*04a0*/  IMAD.U32 R6, RZ, RZ, UR6 ;  /* 0x00000006ff067e24 */ /* 0x004fe2000f8e00ff */
[----:B------:R-:W1:Y:S04]  /*04b0*/  LDCU.64 UR6, c[0x0][0x358] ;  /* 0x00006b00ff0677ac */ /* 0x000e680008000a00 */
[----:B------:R-:W-:Y:S01]  /*04c0*/  IMAD.U32 R4, RZ, RZ, UR5 ;  /* 0x00000005ff047e24 */ /* 0x000fe2000f8e00ff */
[----:B------:R-:W-:Y:S04]  /*04d0*/  BAR.SYNC.DEFER_BLOCKING 0x0 ;  /* 0x0000000000007b1d */ /* 0x000fe80000010000 */
[----:B------:R-:W-:Y:S01]  /*04e0*/  ISETP.NE.U32.AND P0, PT, R4, UR8, PT ;  /* 0x0000000804007c0c */ /* 0x000fe2000bf05070 */
[----:B0-----:R-:W-:-:S03]  /*04f0*/  IMAD R7, R0, UR4, R5 ;  /* 0x0000000400077c24 */ /* 0x001fc6000f8e0205 */
[----:B------:R-:W-:Y:S01]  /*0500*/  ISETP.NE.AND.EX P0, PT, R6, UR9, PT, P0 ;  /* 0x0000000906007c0c */ /* 0x000fe2000bf05300 */
[----:B------:R-:W-:-:S03]  /*0510*/  IMAD.WIDE.U32 R2, R7, 0x4, RZ ;  /* 0x0000000407027825 */ /* 0x000fc600078e00ff */
[----:B------:R-:W-:Y:S02]  /*0520*/  ISETP.NE.OR P0, PT, R7, RZ, !P0 ;  /* 0x000000ff0700720c */ /* 0x000fe40004705670 */
[----:B------:R-:W-:-:S04]  /*0530*/  ISETP.GE.U32.AND P1, PT, R2, UR5, PT ;  /* 0x0000000502007c0c */ /* 0x000fc8000bf26070 */
[----:B------:R-:W-:-:S13]  /*0540*/  ISETP.GE.U32.AND.EX P1, PT, R3, UR9, PT, P1 ;  /* 0x0000000903007c0c */ /* 0x000fda000bf26110 */
[----:B-1-3--:R-:W-:Y:S05]  /*0550*/  @P1 BRA `(.L_x_79) ;  /* 0x0000000000881947 */ /* 0x00afea0003800000 */
[----:B------:R-:W0:Y:S01]  /*0560*/  S2R R8, SR_CgaCtaId ;  /* 0x0000000000087919 */ /* 0x000e220000008800 */
[----:B------:R-:W1:Y:S01]  /*0570*/  LDCU UR4, c[0x0][0x370] ;  /* 0x00006e00ff0477ac */ /* 0x000e620008000800 */
[----:B------:R-:W-:Y:S01]  /*0580*/  MOV R7, 0x400 ;  /* 0x0000040000077802 */ /* 0x000fe20000000f00 */
[----:B------:R-:W-:Y:S02]  /*0590*/  IMAD.MOV.U32 R12, RZ, RZ, R2 ;  /* 0x000000ffff0c7224 */ /* 0x000fe400078e0002 */
[----:B------:R-:W-:Y:S01]  /*05a0*/  IMAD.MOV.U32 R13, RZ, RZ, R3 ;  /* 0x000000ffff0d7224 */ /* 0x000fe200078e0003 */
[----:B0-----:R-:W-:Y:S01]  /*05b0*/  LEA R14, R8, R7, 0x18 ;  /* 0x00000007080e7211 */ /* 0x001fe200078ec0ff */
[----:B-1----:R-:W-:-:S07]  /*05c0*/  IMAD R7, R0, UR4, RZ ;  /* 0x0000000400077c24 */ /* 0x002fce000f8e02ff */
.L_x_80:
[----:B------:R-:W-:-:S04]  /*05d0*/  IADD3 R2, P1, PT, R12, UR10, RZ ;  /* 0x0000000a0c027c10 */ /* 0x000fc8000ff3e0ff */
[----:B------:R-:W-:-:S05]  /*05e0*/  IADD3.X R3, PT, PT, R13, UR11, RZ, P1, !PT ;  /* 0x0000000b0d037c10 */ /* 0x000fca0008ffe4ff */
[----:B0-----:R0:W2:Y:S02]  /*05f0*/  LDG.E R2, desc[UR6][R2.64] ;  /* 0x0000000602027981 */ /* 0x0010a4000c1e1900 */
[----:B0-----:R-:W-:Y:S02]  /*0600*/  IMAD.MOV.U32 R3, RZ, RZ, R13 ;  /* 0x000000ffff037224 */ /* 0x001fe400078e000d */
[----:B--2---:R-:W-:Y:S01]  /*0610*/  IMAD.SHL.U32 R8, R2, 0x4, RZ ;  /* 0x0000000402087824 */ /* 0x004fe200078e00ff */
[--C-:B------:R-:W-:Y:S02]  /*0620*/  SHF.R.U32.HI R9, RZ, 0x6, R2.reuse ;  /* 0x00000006ff097819 */ /* 0x100fe40000011602 */
[--C-:B------:R-:W-:Y:S02]  /*0630*/  SHF.R.U32.HI R10, RZ, 0xe, R2.reuse ;  /* 0x0000000eff0a7819 */ /* 0x100fe40000011602 */
[----:B------:R-:W-:Y:S01]  /*0640*/  SHF.R.U32.HI R11, RZ, 0x16, R2 ;  /* 0x00000016ff0b7819 */ /* 0x000fe20000011602 */
[----:B------:R-:W-:Y:S01]  /*0650*/  IMAD.MOV.U32 R2, RZ, RZ, R12 ;  /* 0x000000ffff027224 */ /* 0x000fe200078e000c */
[----:B------:R-:W-:-:S02]  /*0660*/  LOP3.LUT R8, R8, 0x3fc, RZ, 0xc0, !PT ;  /* 0x000003fc08087812 */ /* 0x000fc400078ec0ff */
[----:B------:R-:W-:Y:S01]  /*0670*/  LOP3.LUT R9, R9, 0x3fc, RZ, 0xc0, !PT ;  /* 0x000003fc09097812 */ /* 0x000fe200078ec0ff */
[----:B------:R-:W-:Y:S01]  /*0680*/  IMAD.WIDE.U32 R2, R7, 0x4, R2 ;  /* 0x0000000407027825 */ /* 0x000fe200078e0002 */
[----:B------:R-:W-:Y:S02]  /*0690*/  LOP3.LUT R10, R10, 0x3fc, RZ, 0xc0, !PT ;  /* 0x000003fc0a0a7812 */ /* 0x000fe400078ec0ff */
[----:B------:R-:W-:Y:S01]  /*06a0*/  LOP3.LUT R11, R11, 0x3fc, RZ, 0xc0, !PT ;  /* 0x000003fc0b0b7812 */ /* 0x000fe200078ec0ff */
[----:B------:R-:W-:Y:S01]  /*06b0*/  IMAD.IADD R8, R14, 0x1, R8 ;  /* 0x000000010e087824 */ /* 0x000fe200078e0208 */
[----:B------:R-:W-:Y:S01]  /*06c0*/  ISETP.GE.U32.AND P1, PT, R2, R4, PT ;  /* 0x000000040200720c */ /* 0x000fe20003f26070 */
[C---:B------:R-:W-:Y:S02]  /*06d0*/  IMAD.IADD R9, R14.reuse, 0x1, R9 ;  /* 0x000000010e097824 */ /* 0x040fe400078e0209 */
[C---:B------:R-:W-:Y:S01]  /*06e0*/  IMAD.IADD R10, R14.reuse, 0x1, R10 ;  /* 0x000000010e0a7824 */ /* 0x040fe200078e020a */
[----:B------:R-:W-:Y:S01]  /*06f0*/  ISETP.GE.U32.AND.EX P1, PT, R3, R6, PT, P1 ;  /* 0x000000060300720c */ /* 0x000fe20003f26110 */
[----:B------:R-:W-:Y:S01]  /*0700*/  IMAD.IADD R11, R14, 0x1, R11 ;  /* 0x000000010e0b7824 */ /* 0x000fe200078e020b */
[----:B------:R0:W-:Y:S01]  /*0710*/  ATOMS.POPC.INC.32 RZ, [R8+URZ] ;  /* 0x0000000008ff7f8c */ /* 0x0001e2000d8000ff */
[----:B------:R-:W-:-:S02]  /*0720*/  IMAD.MOV.U32 R12, RZ, RZ, R2 ;  /* 0x000000ffff0c7224 */ /* 0x000fc400078e0002 */
[----:B------:R-:W-:Y:S01]  /*0730*/  IMAD.MOV.U32 R13, RZ, RZ, R3 ;  /* 0x000000ffff0d7224 */ /* 0x000fe200078e0003 */
[----:B------:R0:W-:Y:S04]  /*0740*/  ATOMS.POPC.INC.32 RZ, [R9+URZ] ;  /* 0x0000000009ff7f8c */ /* 0x0001e8000d8000ff */
[----:B------:R0:W-:Y:S04]  /*0750*/  ATOMS.POPC.INC.32 RZ, [R10+URZ] ;  /* 0x000000000aff7f8c */ /* 0x0001e8000d8000ff */
[----:B------:R0:W-:Y:S01]  /*0760*/  ATOMS.POPC.INC.32 RZ, [R11+URZ] ;  /* 0x000000000bff7f8c */ /* 0x0001e2000d8000ff */
[----:B------:R-:W-:Y:S05]  /*0770*/  @!P1 BRA `(.L_x_80) ;  /* 0xfffffffc00949947 */ /* 0x000fea000383ffff */
.L_x_79:
[----:B------:R-:W-:Y:S05]  /*0780*/  BSYNC.RECONVERGENT B0 ;  /* 0x0000000000007941 */ /* 0x000fea0003800200 */
.L_x_78:
[----:B------:R-:W-:Y:S04]  /*0790*/  BSSY.RECONVERGENT B0, `(.L_x_81) ;  /* 0x00000a7000007945 */ /* 0x000fe80003800200 */
[----:B------:R-:W-:Y:S05]  /*07a0*/  @P0 BRA `(.L_x_82) ;  /* 0x0000000800940947 */ /* 0x000fea0003800000 */
[----:B------:R-:W-:-:S04]  /*07b0*/  IADD3 R7, P1, PT, R4, 0x1, RZ ;  /* 0x0000000104077810 */ /* 0x000fc80007f3e0ff */
[----:B------:R-:W-:Y:S01]  /*07c0*/  ISETP.GT.U32.AND P0, PT, R7, UR8, PT ;  /* 0x0000000807007c0c */ /* 0x000fe2000bf04070 */
[----:B------:R-:W-:-:S05]  /*07d0*/  IMAD.X R3, RZ, RZ, R6, P1 ;  /* 0x000000ffff037224 */ /* 0x000fca00008e0606 */
[----:B------:R-:W-:-:S04]  /*07e0*/  ISETP.GT.U32.AND.EX P0, PT, R3, UR9, PT, P0 ;  /* 0x0000000903007c0c */ /* 0x000fc8000bf04100 */
[----:B------:R-:W-:Y:S02]  /*07f0*/  SEL R7, R7, UR8, P0 ;  /* 0x0000000807077c07 */ /* 0x000fe40008000000 */
[----:B------:R-:W-:Y:S02]  /*0800*/  SEL R3, R3, UR9, P0 ;  /* 0x0000000903037c07 */ /* 0x000fe40008000000 */
[CC--:B------:R-:W-:Y:S02]  /*0810*/  IADD3 R2, P1, PT, -R7.reuse, R4.reuse, RZ ;  /* 0x0000000407027210 */ /* 0x0c0fe40007f3e1ff */
[----:B0-----:R-:W-:Y:S02]  /*0820*/  IADD3 R9, P2, PT, R7, -R4, RZ ;  /* 0x8000000407097210 */ /* 0x001fe40007f5e0ff */
[----:B------:R-:W-:Y:S01]  /*0830*/  ISETP.GT.U32.AND P0, PT, R2, -0x10, PT ;  /* 0xfffffff00200780c */ /* 0x000fe20003f04070 */
[----:B------:R-:W-:Y:S01]  /*0840*/  IMAD.X R2, R6, 0x1, ~R3, P1 ;  /* 0x0000000106027824 */ /* 0x000fe200008e0e03 */
[----:B------:R-:W-:Y:S01]  /*0850*/  LOP3.LUT R27, R9, 0xf, RZ, 0xc0, !PT ;  /* 0x0000000f091b7812 */ /* 0x000fe200078ec0ff */
[----:B------:R-:W-:-:S03]  /*0860*/  IMAD.X R8, R3, 0x1, ~R6, P2 ;  /* 0x0000000103087824 */ /* 0x000fc600010e0e06 */
[----:B------:R-:W-:Y:S02]  /*0870*/  ISETP.GT.U32.AND.EX P0, PT, R2, -0x1, PT, P0 ;  /* 0xffffffff0200780c */ /* 0x000fe40003f04100 */
[----:B------:R-:W-:-:S04]  /*0880*/  ISETP.NE.U32.AND P1, PT, R27, RZ, PT ;  /* 0x000000ff1b00720c */ /* 0x000fc80003f25070 */
[----:B------:R-:W-:-:S07]  /*0890*/  ISETP.NE.AND.EX P1, PT, RZ, RZ, PT, P1 ;  /* 0x000000ffff00720c */ /* 0x000fce0003f25310 */
[----:B------:R-:W-:Y:S06]  /*08a0*/  @P0 BRA `(.L_x_83) ;  /* 0x0000000000f80947 */ /* 0x000fec0003800000 */
[----:B------:R-:W0:Y:S01]  /*08b0*/  S2UR UR5, SR_CgaCtaId ;  /* 0x00000000000579c3 */ /* 0x000e220000008800 */
[----:B------:R-:W-:Y:S01]  /*08c0*/  LOP3.LUT R10, R9, 0xfffffff0, RZ, 0xc0, !PT ;  /* 0xfffffff0090a7812 */ /* 0x000fe200078ec0ff */
[----:B------:R-:W-:Y:S01]  /*08d0*/  UMOV UR4, 0x400 ;  /* 0x0000040000047882 */ /* 0x000fe20000000000 */
[----:B------:R-:W1:Y:S02]  /*08e0*/  LDCU.64 UR10, c[0x0][0x380] ;  /* 0x00007000ff0a77ac */ /* 0x000e640008000a00 */
[----:B01----:R-:W-:-:S12]  /*08f0*/  ULEA UR4, UR5, UR4, 0x18 ;  /* 0x0000000405047291 */ /* 0x003fd8000f8ec0ff */
.L_x_84:
[----:B------:R-:W-:-:S04]  /*0900*/  IADD3 R2, P0, PT, R4, UR10, RZ ;  /* 0x0000000a04027c10 */ /* 0x000fc8000ff1e0ff */
[----:B------:R-:W-:-:S05]  /*0910*/  IADD3.X R3, PT, PT, R6, UR11, RZ, P0, !PT ;  /* 0x0000000b06037c10 */ /* 0x000fca00087fe4ff */
[----:B0-----:R-:W2:Y:S04]  /*0920*/  LDG.E.U8 R24, desc[UR6][R2.64] ;  /* 0x0000000602187981 */ /* 0x001ea8000c1e1100 */
        /* <DEDUP_REMOVED lines=15> */
[----:B------:R-:W-:-:S02]  /*0a20*/  IADD3 R10, P0, PT, R10, -0x10, RZ ;  /* 0xfffffff00a0a7810 */ /* 0x000fc40007f1e0ff */
[----:B------:R-:W-:Y:S02]  /*0a30*/  IADD3 R4, P2, PT, R4, 0x10, RZ ;  /* 0x0000001004047810 */ /* 0x000fe40007f5e0ff */
[----:B------:R-:W-:Y:S02]  /*0a40*/  IADD3.X R8, PT, PT, R8, -0x1, RZ, P0, !PT ;  /* 0xffffffff08087810 */ /* 0x000fe400007fe4ff */
[----:B------:R-:W-:Y:S01]  /*0a50*/  ISETP.NE.U32.AND P0, PT, R10, RZ, PT ;  /* 0x000000ff0a00720c */ /* 0x000fe20003f05070 */
[----:B------:R-:W-:-:S03]  /*0a60*/  IMAD.X R6, RZ, RZ, R6, P2 ;  /* 0x000000ffff067224 */ /* 0x000fc600010e0606 */
[----:B------:R-:W-:Y:S02]  /*0a70*/  ISETP.NE.AND.EX P0, PT, R8, RZ, PT, P0 ;  /* 0x000000ff0800720c */ /* 0x000fe40003f05300 */
[----:B--2---:R-:W-:Y:S02]  /*0a80*/  LEA R24, R24, UR4, 0x2 ;  /* 0x0000000418187c11 */ /* 0x004fe4000f8e10ff */
[----:B---3--:R-:W-:-:S03]  /*0a90*/  LEA R25, R25, UR4, 0x2 ;  /* 0x0000000419197c11 */ /* 0x008fc6000f8e10ff */
[----:B------:R0:W-:Y:S01]  /*0aa0*/  ATOMS.POPC.INC.32 RZ, [R24+URZ] ;  /* 0x0000000018ff7f8c */ /* 0x0001e2000d8000ff */
[----:B----4-:R-:W-:-:S03]  /*0ab0*/  LEA R26, R26, UR4, 0x2 ;  /* 0x000000041a1a7c11 */ /* 0x010fc6000f8e10ff */
[----:B------:R0:W-:Y:S01]  /*0ac0*/  ATOMS.POPC.INC.32 RZ, [R25+URZ] ;  /* 0x0000000019ff7f8c */ /* 0x0001e2000d8000ff */
[----:B-----5:R-:W-:-:S03]  /*0ad0*/  LEA R22, R22, UR4, 0x2 ;  /* 0x0000000416167c11 */ /* 0x020fc6000f8e10ff */
[----:B------:R0:W-:Y:S01]  /*0ae0*/  ATOMS.POPC.INC.32 RZ, [R26+URZ] ;  /* 0x000000001aff7f8c */ /* 0x0001e2000d8000ff */
[----:B------:R-:W-:-:S03]  /*0af0*/  LEA R21, R21, UR4, 0x2 ;  /* 0x0000000415157c11 */ /* 0x000fc6000f8e10ff */
        /* <DEDUP_REMOVED lines=22> */
[----:B------:R0:W-:Y:S04]  /*0c60*/  ATOMS.POPC.INC.32 RZ, [R12+URZ] ;  /* 0x000000000cff7f8c */ /* 0x0001e8000d8000ff */
[----:B------:R0:W-:Y:S01]  /*0c70*/  ATOMS.POPC.INC.32 RZ, [R23+URZ] ;  /* 0x0000000017ff7f8c */ /* 0x0001e2000d8000ff */
[----:B------:R-:W-:Y:S05]  /*0c80*/  @P0 BRA `(.L_x_84) ;  /* 0xfffffffc001c0947 */ /* 0x000fea000383ffff */
.L_x_83:
[----:B------:R-:W-:Y:S05]  /*0c90*/  @!P1 BRA `(.L_x_82) ;  /* 0x0000000400589947 */ /* 0x000fea0003800000 */
[----:B------:R-:W-:Y:S02]  /*0ca0*/  ISETP.GE.U32.AND P1, PT, R27, 0x8, PT ;  /* 0x000000081b00780c */ /* 0x000fe40003f26070 */
[----:B0-----:R-:W-:Y:S02]  /*0cb0*/  LOP3.LUT R16, R9, 0x7, RZ, 0xc0, !PT ;  /* 0x0000000709107812 */ /* 0x001fe400078ec0ff */
        /* <DEDUP_REMOVED lines=14> */
[----:B------:R-:W5:Y:S01]  /*0da0*/  LDG.E.U8 R15, desc[UR6][R2.64+0x7] ;  /* 0x00000706020f7981 */ /* 0x000f62000c1e1100 */
[----:B------:R-:W0:Y:S01]  /*0db0*/  S2UR UR5, SR_CgaCtaId ;  /* 0x00000000000579c3 */ /* 0x000e220000008800 */
[----:B------:R-:W-:Y:S01]  /*0dc0*/  UMOV UR4, 0x400 ;  /* 0x0000040000047882 */ /* 0x000fe20000000000 */
[----:B------:R-:W-:-:S05]  /*0dd0*/  IADD3 R4, P1, PT, R4, 0x8, RZ ;  /* 0x0000000804047810 */ /* 0x000fca0007f3e0ff */
[----:B------:R-:W-:Y:S01]  /*0de0*/  IMAD.X R6, RZ, RZ, R6, P1 ;  /* 0x000000ffff067224 */ /* 0x000fe200008e0606 */
[----:B0-----:R-:W-:-:S06]  /*0df0*/  ULEA UR4, UR5, UR4, 0x18 ;  /* 0x0000000405047291 */ /* 0x001fcc000f8ec0ff */
        /* <DEDUP_REMOVED lines=15> */
[----:B------:R0:W-:Y:S02]  /*0ef0*/  ATOMS.POPC.INC.32 RZ, [R15+URZ] ;  /* 0x000000000fff7f8c */ /* 0x0001e4000d8000ff */
.L_x_85:
[----:B------:R-:W-:Y:S05]  /*0f00*/  @!P0 BRA `(.L_x_82) ;  /* 0x0000000000bc8947 */ /* 0x000fea0003800000 */
[----:B------:R-:W-:Y:S02]  /*0f10*/  ISETP.GE.U32.AND P1, PT, R16, 0x4, PT ;  /* 0x000000041000780c */ /* 0x000fe40003f26070 */
[----:B------:R-:W-:Y:S02]  /*0f20*/  LOP3.LUT R7, R7, 0x3, RZ, 0xc0, !PT ;  /* 0x0000000307077812 */ /* 0x000fe400078ec0ff */
[----:B------:R-:W-:Y:S02]  /*0f30*/  ISETP.GE.U32.AND.EX P1, PT, RZ, RZ, PT, P1 ;  /* 0x000000ffff00720c */ /* 0x000fe40003f26110 */
[----:B------:R-:W-:-:S04]  /*0f40*/  ISETP.NE.U32.AND P0, PT, R7, RZ, PT ;  /* 0x000000ff0700720c */ /* 0x000fc80003f05070 */
[----:B------:R-:W-:-:S07]  /*0f50*/  ISETP.NE.AND.EX P0, PT, RZ, RZ, PT, P0 ;  /* 0x000000ffff00720c */ /* 0x000fce0003f05300 */
[----:B------:R-:W-:Y:S06]  /*0f60*/  @!P1 BRA `(.L_x_86) ;  /* 0x0000000000509947 */ /* 0x000fec0003800000 */
[----:B------:R-:W1:Y:S02]  /*0f70*/  LDCU.64 UR4, c[0x0][0x380] ;  /* 0x00007000ff0477ac */ /* 0x000e640008000a00 */
[----:B-1----:R-:W-:-:S04]  /*0f80*/  IADD3 R2, P1, PT, R4, UR4, RZ ;  /* 0x0000000404027c10 */ /* 0x002fc8000ff3e0ff */
[----:B------:R-:W-:-:S05]  /*0f90*/  IADD3.X R3, PT, PT, R6, UR5, RZ, P1, !PT ;  /* 0x0000000506037c10 */ /* 0x000fca0008ffe4ff */
[----:B0-----:R-:W2:Y:S04]  /*0fa0*/  LDG.E.U8 R8, desc[UR6][R2.64] ;  /* 0x0000000602087981 */ /* 0x001ea8000c1e1100 */
[----:B------:R-:W3:Y:S04]  /*0fb0*/  LDG.E.U8 R9, desc[UR6][R2.64+0x1] ;  /* 0x0000010602097981 */ /* 0x000ee8000c1e1100 */
[----:B------:R-:W4:Y:S04]  /*0fc0*/  LDG.E.U8 R10, desc[UR6][R2.64+0x2] ;  /* 0x00000206020a7981 */ /* 0x000f28000c1e1100 */
        /* <DEDUP_REMOVED lines=12> */
[----:B------:R1:W-:Y:S04]  /*1090*/  ATOMS.POPC.INC.32 RZ, [R10+URZ] ;  /* 0x000000000aff7f8c */ /* 0x0003e8000d8000ff */
[----:B------:R1:W-:Y:S02]  /*10a0*/  ATOMS.POPC.INC.32 RZ, [R11+URZ] ;  /* 0x000000000bff7f8c */ /* 0x0003e4000d8000ff */
.L_x_86:
[----:B------:R-:W-:Y:S05]  /*10b0*/  @!P0 BRA `(.L_x_82) ;  /* 0x0000000000508947 */ /* 0x000fea0003800000 */
[----:B------:R-:W2:Y:S01]  /*10c0*/  LDCU.64 UR10, c[0x0][0x380] ;  /* 0x00007000ff0a77ac */ /* 0x000ea20008000a00 */
[----:B------:R-:W3:Y:S01]  /*10d0*/  S2UR UR5, SR_CgaCtaId ;  /* 0x00000000000579c3 */ /* 0x000ee20000008800 */
[----:B------:R-:W-:Y:S01]  /*10e0*/  IADD3 R7, P1, PT, RZ, -R7, RZ ;  /* 0x80000007ff077210 */ /* 0x000fe20007f3e0ff */
[----:B------:R-:W-:-:S04]  /*10f0*/  UMOV UR4, 0x400 ;  /* 0x0000040000047882 */ /* 0x000fc80000000000 */
[----:B01----:R-:W-:Y:S01]  /*1100*/  IMAD.X R8, RZ, RZ, -0x1, P1 ;  /* 0xffffffffff087424 */ /* 0x003fe200008e06ff */
[----:B--2---:R-:W-:-:S04]  /*1110*/  IADD3 R9, P0, PT, R4, UR10, RZ ;  /* 0x0000000a04097c10 */ /* 0x004fc8000ff1e0ff */
[----:B------:R-:W-:Y:S01]  /*1120*/  IADD3.X R6, PT, PT, R6, UR11, RZ, P0, !PT ;  /* 0x0000000b06067c10 */ /* 0x000fe200087fe4ff */
[----:B---3--:R-:W-:-:S12]  /*1130*/  ULEA UR4, UR5, UR4, 0x18 ;  /* 0x0000000405047291 */ /* 0x008fd8000f8ec0ff */
.L_x_87:
[----:B------:R-:W-:Y:S02]  /*1140*/  IMAD.MOV.U32 R2, RZ, RZ, R9 ;  /* 0x000000ffff027224 */ /* 0x000fe400078e0009 */
[----:B------:R-:W-:-:S05]  /*1150*/  IMAD.MOV.U32 R3, RZ, RZ, R6 ;  /* 0x000000ffff037224 */ /* 0x000fca00078e0006 */
[----:B--2---:R-:W2:Y:S01]  /*1160*/  LDG.E.U8 R2, desc[UR6][R2.64] ;  /* 0x0000000602027981 */ /* 0x004ea2000c1e1100 */
[----:B------:R-:W-:Y:S02]  /*1170*/  IADD3 R7, P0, PT, R7, 0x1, RZ ;  /* 0x0000000107077810 */ /* 0x000fe40007f1e0ff */
[----:B------:R-:W-:-:S03]  /*1180*/  IADD3 R9, P1, PT, R9, 0x1, RZ ;  /* 0x0000000109097810 */ /* 0x000fc60007f3e0ff */
[----:B------:R-:W-:Y:S01]  /*1190*/  IMAD.X R8, RZ, RZ, R8, P0 ;  /* 0x000000ffff087224 */ /* 0x000fe200000e0608 */
[----:B------:R-:W-:Y:S01]  /*11a0*/  ISETP.NE.U32.AND P0, PT, R7, RZ, PT ;  /* 0x000000ff0700720c */ /* 0x000fe20003f05070 */
[----:B------:R-:W-:-:S03]  /*11b0*/  IMAD.X R6, RZ, RZ, R6, P1 ;  /* 0x000000ffff067224 */ /* 0x000fc600008e0606 */
[----:B------:R-:W-:Y:S02]  /*11c0*/  ISETP.NE.AND.EX P0, PT, R8, RZ, PT, P0 ;  /* 0x000000ff0800720c */ /* 0x000fe40003f05300 */
[----:B--2---:R-:W-:-:S05]  /*11d0*/  LEA R4, R2, UR4, 0x2 ;  /* 0x0000000402047c11 */ /* 0x004fca000f8e10ff */
[----:B------:R2:W-:Y:S06]  /*11e0*/  ATOMS.POPC.INC.32 RZ, [R4+URZ] ;  /* 0x0000000004ff7f8c */ /* 0x0005ec000d8000ff */
[----:B------:R-:W-:Y:S05]  /*11f0*/  @P0 BRA `(.L_x_87) ;  /* 0xfffffffc00d00947 */ /* 0x000fea000383ffff */
.L_x_82:
[----:B------:R-:W-:Y:S05]  /*1200*/  BSYNC.RECONVERGENT B0 ;  /* 0x0000000000007941 */ /* 0x000fea0003800200 */
.L_x_81:
[----:B------:R-:W-:Y:S01]  /*1210*/  BAR.SYNC.DEFER_BLOCKING 0x0 ;  /* 0x0000000000007b1d */ /* 0x000fe20000010000 */
[----:B------:R-:W-:-:S13]  /*1220*/  ISETP.GT.U32.AND P0, PT, R5, 0xff, PT ;  /* 0x000000ff0500780c */ /* 0x000fda0003f04070 */
[----:B------:R-:W-:Y:S05]  /*1230*/  @P0 EXIT ;  /* 0x000000000000094d */ /* 0x000fea0003800000 */
[----:B01----:R-:W0:Y:S01]  /*1240*/  I2F.U32.RP R8, R0 ;  /* 0x0000000000087306 */ /* 0x003e220000209000 */
[----:B--2---:R-:W-:Y:S01]  /*1250*/  IMAD.IADD R4, R5, 0x1, R0 ;  /* 0x0000000105047824 */ /* 0x004fe200078e0200 */
[----:B------:R-:W-:Y:S01]  /*1260*/  ISETP.NE.U32.AND P2, PT, R0, RZ, PT ;  /* 0x000000ff0000720c */ /* 0x000fe20003f45070 */
[----:B------:R-:W-:Y:S03]  /*1270*/  BSSY.RECONVERGENT B0, `(.L_x_88) ;  /* 0x000002c000007945 */ /* 0x000fe60003800200 */
[C---:B------:R-:W-:Y:S02]  /*1280*/  ISETP.GE.U32.AND P0, PT, R4.reuse, 0x100, PT ;  /* 0x000001000400780c */ /* 0x040fe40003f06070 */
[----:B------:R-:W-:Y:S02]  /*1290*/  VIMNMX.U32 R7, PT, PT, R4, 0x100, !PT ;  /* 0x0000010004077848 */ /* 0x000fe40007fe0000 */
[----:B------:R-:W-:-:S04]  /*12a0*/  SEL R6, RZ, 0x1, P0 ;  /* 0x00000001ff067807 */ /* 0x000fc80000000000 */
[----:B------:R-:W-:Y:S01]  /*12b0*/  IADD3 R7, PT, PT, R7, -R4, -R6 ;  /* 0x8000000407077210 */ /* 0x000fe20007ffe806 */
[----:B0-----:R-:W0:Y:S02]  /*12c0*/  MUFU.RCP R8, R8 ;  /* 0x0000000800087308 */ /* 0x001e240000001000 */
[----:B0-----:R-:W-:-:S06]  /*12d0*/  VIADD R2, R8, 0xffffffe ;  /* 0x0ffffffe08027836 */ /* 0x001fcc0000000000 */
[----:B------:R0:W1:Y:S02]  /*12e0*/  F2I.FTZ.U32.TRUNC.NTZ R3, R2 ;  /* 0x0000000200037305 */ /* 0x000064000021f000 */
[----:B0-----:R-:W-:Y:S02]  /*12f0*/  IMAD.MOV.U32 R2, RZ, RZ, RZ ;  /* 0x000000ffff027224 */ /* 0x001fe400078e00ff */
[----:B-1----:R-:W-:-:S04]  /*1300*/  IMAD.MOV R9, RZ, RZ, -R3 ;  /* 0x000000ffff097224 */ /* 0x002fc800078e0a03 */
[----:B------:R-:W-:-:S04]  /*1310*/  IMAD R9, R9, R0, RZ ;  /* 0x0000000009097224 */ /* 0x000fc800078e02ff */
[----:B------:R-:W-:-:S06]  /*1320*/  IMAD.HI.U32 R8, R3, R9, R2 ;  /* 0x0000000903087227 */ /* 0x000fcc00078e0002 */
        /* <DEDUP_REMOVED lines=12> */
[----:B------:R-:W-:-:S13]  /*13f0*/  ISETP.NE.AND P0, PT, R2, 0x3, PT ;  /* 0x000000030200780c */ /* 0x000fda0003f05270 */
[----:B------:R-:W-:Y:S05]  /*1400*/  @!P0 BRA `(.L_x_89) ;  /* 0x0000000000488947 */ /* 0x000fea0003800000 */
[----:B------:R-:W0:Y:S01]  /*1410*/  S2UR UR5, SR_CgaCtaId ;  /* 0x00000000000579c3 */ /* 0x000e220000008800 */
[----:B------:R-:W-:Y:S01]  /*1420*/  VIADD R4, R4, 0x1 ;  /* 0x0000000104047836 */ /* 0x000fe20000000000 */
[----:B------:R-:W-:-:S04]  /*1430*/  UMOV UR4, 0x400 ;  /* 0x0000040000047882 */ /* 0x000fc80000000000 */
[----:B------:R-:W-:Y:S02]  /*1440*/  LOP3.LUT R4, R4, 0x3, RZ, 0xc0, !PT ;  /* 0x0000000304047812 */ /* 0x000fe400078ec0ff */
[----:B------:R-:W1:Y:S03]  /*1450*/  LDC.64 R2, c[0x0][0x390] ;  /* 0x0000e400ff027b82 */ /* 0x000e660000000a00 */
[----:B------:R-:W-:Y:S01]  /*1460*/  IMAD.MOV R8, RZ, RZ, -R4 ;  /* 0x000000ffff087224 */ /* 0x000fe200078e0a04 */
[----:B0-----:R-:W-:-:S06]  /*1470*/  ULEA UR4, UR5, UR4, 0x18 ;  /* 0x0000000405047291 */ /* 0x001fcc000f8ec0ff */
[C---:B------:R-:W-:Y:S01]  /*1480*/  LEA R9, R5.reuse, UR4, 0x2 ;  /* 0x0000000405097c11 */ /* 0x040fe2000f8e10ff */
[----:B-1----:R-:W-:-:S04]  /*1490*/  IMAD.WIDE.U32 R2, R5, 0x8, R2 ;  /* 0x0000000805027825 */ /* 0x002fc800078e0002 */
[----:B------:R-:W-:-:S07]  /*14a0*/  IMAD R5, R4, R0, R5 ;  /* 0x0000000004057224 */ /* 0x000fce00078e0205 */
.L_x_90:
[----:B------:R0:W1:Y:S01]  /*14b0*/  LDS R6, [R9] ;  /* 0x0000000009067984 */ /* 0x0000620000000800 */
[----:B------:R-:W-:Y:S02]  /*14c0*/  VIADD R8, R8, 0x1 ;  /* 0x0000000108087836 */ /* 0x000fe40000000000 */
[----:B------:R-:W-:-:S03]  /*14d0*/  IMAD.MOV.U32 R7, RZ, RZ, RZ ;  /* 0x000000ffff077224 */ /* 0x000fc600078e00ff */
[----:B------:R-:W-:Y:S01]  /*14e0*/  ISETP.NE.AND P0, PT, R8, RZ, PT ;  /* 0x000000ff0800720c */ /* 0x000fe20003f05270 */
[C---:B0-----:R-:W-:Y:S01]  /*14f0*/  IMAD R9, R0.reuse, 0x4, R9 ;  /* 0x0000000400097824 */ /* 0x041fe200078e0209 */
[----:B-1----:R0:W-:Y:S02]  /*1500*/  REDG.E.ADD.64.STRONG.GPU desc[UR6][R2.64], R6 ;  /* 0x000000060200798e */ /* 0x0021e4000c12e506 */
[----:B0-----:R-:W-:-:S09]  /*1510*/  IMAD.WIDE.U32 R2, R0, 0x8, R2 ;  /* 0x0000000800027825 */ /* 0x001fd200078e0002 */
[----:B------:R-:W-:Y:S05]  /*1520*/  @P0 BRA `(.L_x_90) ;  /* 0xfffffffc00e00947 */ /* 0x000fea000383ffff */
.L_x_89:
[----:B------:R-:W-:Y:S05]  /*1530*/  BSYNC.RECONVERGENT B0 ;  /* 0x0000000000007941 */ /* 0x000fea0003800200 */
.L_x_88:
[----:B------:R-:W-:Y:S05]  /*1540*/  @!P1 EXIT ;  /* 0x000000000000994d */ /* 0x000fea0003800000 */
[----:B------:R-:W0:Y:S01]  /*1550*/  S2UR UR5, SR_CgaCtaId ;  /* 0x00000000000579c3 */ /* 0x000e220000008800 */
[----:B------:R-:W-:Y:S01]  /*1560*/  UMOV UR4, 0x400 ;  /* 0x0000040000047882 */ /* 0x000fe20000000000 */
[C-C-:B------:R-:W-:Y:S02]  /*1570*/  IMAD R23, R0.reuse, 0x2, R5.reuse ;  /* 0x0000000200177824 */ /* 0x140fe400078e0205 */
[----:B------:R-:W-:Y:S02]  /*1580*/  IMAD R25, R0, 0x3, R5 ;  /* 0x0000000300197824 */ /* 0x000fe400078e0205 */
[----:B------:R-:W-:Y:S02]  /*1590*/  IMAD.IADD R27, R5, 0x1, R0 ;  /* 0x00000001051b7824 */ /* 0x000fe400078e0200 */
[----:B------:R-:W1:Y:S01]  /*15a0*/  LDC.64 R2, c[0x0][0x390] ;  /* 0x0000e400ff027b82 */ /* 0x000e620000000a00 */
[----:B0-----:R-:W-:-:S06]  /*15b0*/  ULEA UR4, UR5, UR4, 0x18 ;  /* 0x0000000405047291 */ /* 0x001fcc000f8ec0ff */
[----:B------:R-:W-:-:S07]  /*15c0*/  LEA R29, R5, UR4, 0x2 ;  /* 0x00000004051d7c11 */ /* 0x000fce000f8e10ff */
.L_x_91:
[C-C-:B0-----:R-:W-:Y:S01]  /*15d0*/  IMAD R6, R0.reuse, 0x4, R29.reuse ;  /* 0x0000000400067824 */ /* 0x141fe200078e021d */
[----:B------:R-:W0:Y:S01]  /*15e0*/  LDS R14, [R29] ;  /* 0x000000001d0e7984 */ /* 0x000e220000000800 */
[C-C-:B------:R-:W-:Y:S02]  /*15f0*/  IMAD R8, R0.reuse, 0x8, R29.reuse ;  /* 0x0000000800087824 */ /* 0x140fe400078e021d */
[----:B------:R-:W-:Y:S02]  /*1600*/  IMAD R10, R0, 0xc, R29 ;  /* 0x0000000c000a7824 */ /* 0x000fe400078e021d */
[----:B------:R-:W2:Y:S01]  /*1610*/  LDS R6, [R6] ;  /* 0x0000000006067984 */ /* 0x000ea20000000800 */
[----:B-1----:R-:W-:-:S03]  /*1620*/  IMAD.WIDE.U32 R16, R5, 0x8, R2 ;  /* 0x0000000805107825 */ /* 0x002fc600078e0002 */
[----:B------:R-:W1:Y:S01]  /*1630*/  LDS R8, [R8] ;  /* 0x0000000008087984 */ /* 0x000e620000000800 */
[----:B------:R-:W-:Y:S02]  /*1640*/  IMAD.MOV.U32 R15, RZ, RZ, RZ ;  /* 0x000000ffff0f7224 */ /* 0x000fe400078e00ff */
[----:B------:R-:W-:Y:S01]  /*1650*/  IMAD.WIDE.U32 R12, R27, 0x8, R2 ;  /* 0x000000081b0c7825 */ /* 0x000fe200078e0002 */
[----:B------:R-:W3:Y:S01]  /*1660*/  LDS R10, [R10] ;  /* 0x000000000a0a7984 */ /* 0x000ee20000000800 */
[----:B------:R-:W-:-:S04]  /*1670*/  IADD3 R5, PT, PT, R0, R5, R0 ;  /* 0x0000000500057210 */ /* 0x000fc80007ffe000 */
[----:B------:R-:W-:-:S04]  /*1680*/  IADD3 R5, PT, PT, R0, R5, R0 ;  /* 0x0000000500057210 */ /* 0x000fc80007ffe000 */
[----:B------:R-:W-:Y:S01]  /*1690*/  ISETP.GE.U32.AND P0, PT, R5, 0x100, PT ;  /* 0x000001000500780c */ /* 0x000fe20003f06070 */
[----:B------:R-:W-:Y:S02]  /*16a0*/  IMAD.MOV.U32 R7, RZ, RZ, RZ ;  /* 0x000000ffff077224 */ /* 0x000fe400078e00ff */
[----:B------:R-:W-:-:S04]  /*16b0*/  IMAD.WIDE.U32 R18, R23, 0x8, R2 ;  /* 0x0000000817127825 */ /* 0x000fc800078e0002 */
[----:B------:R-:W-:Y:S02]  /*16c0*/  IMAD.MOV.U32 R9, RZ, RZ, RZ ;  /* 0x000000ffff097224 */ /* 0x000fe400078e00ff */
[----:B------:R-:W-:-:S04]  /*16d0*/  IMAD.WIDE.U32 R20, R25, 0x8, R2 ;  /* 0x0000000819147825 */ /* 0x000fc800078e0002 */
[----:B------:R-:W-:Y:S01]  /*16e0*/  IMAD.MOV.U32 R11, RZ, RZ, RZ ;  /* 0x000000ffff0b7224 */ /* 0x000fe200078e00ff */
[----:B0-----:R0:W-:Y:S04]  /*16f0*/  REDG.E.ADD.64.STRONG.GPU desc[UR6][R16.64], R14 ;  /* 0x0000000e1000798e */ /* 0x0011e8000c12e506 */
[----:B--2---:R0:W-:Y:S04]  /*1700*/  REDG.E.ADD.64.STRONG.GPU desc[UR6][R12.64], R6 ;  /* 0x000000060c00798e */ /* 0x0041e8000c12e506 */
[----:B-1----:R0:W-:Y:S01]  /*1710*/  REDG.E.ADD.64.STRONG.GPU desc[UR6][R18.64], R8 ;  /* 0x000000081200798e */ /* 0x0021e2000c12e506 */
[----:B------:R-:W-:-:S03]  /*1720*/  IMAD R23, R0, 0x4, R23 ;  /* 0x0000000400177824 */ /* 0x000fc600078e0217 */
[----:B---3--:R0:W-:Y:S01]  /*1730*/  REDG.E.ADD.64.STRONG.GPU desc[UR6][R20.64], R10 ;  /* 0x0000000a1400798e */ /* 0x0081e2000c12e506 */
[C---:B------:R-:W-:Y:S02]  /*1740*/  IMAD R25, R0.reuse, 0x4, R25 ;  /* 0x0000000400197824 */ /* 0x040fe400078e0219 */
[C---:B------:R-:W-:Y:S02]  /*1750*/  IMAD R27, R0.reuse, 0x4, R27 ;  /* 0x00000004001b7824 */ /* 0x040fe400078e021b */
[----:B------:R-:W-:Y:S01]  /*1760*/  IMAD R29, R0, 0x10, R29 ;  /* 0x00000010001d7824 */ /* 0x000fe200078e021d */
[----:B------:R-:W-:Y:S06]  /*1770*/  @!P0 BRA `(.L_x_91) ;  /* 0xfffffffc00948947 */ /* 0x000fec000383ffff */
[----:B------:R-:W-:Y:S05]  /*1780*/  EXIT ;  /* 0x000000000000794d */ /* 0x000fea0003800000 */
.L_x_92:
        /* <DEDUP_REMOVED lines=15> */
.L_x_128:


//--------------------- .text._Z19to_uppercase_kernelPhm --------------------------
	.section	.text._Z19to_uppercase_kernelPhm,"ax",@progbits
	.align	128
        .global         _Z19to_uppercase_kernelPhm
        .type           _Z19to_uppercase_kernelPhm,@function
        .size           _Z19to_uppercase_kernelPhm,(.L_x_129 - _Z19to_uppercase_kernelPhm)
        .other          _Z19to_uppercase_kernelPhm,@"STO_CUDA_ENTRY STV_DEFAULT"
_Z19to_uppercase_kernelPhm:
.text._Z19to_uppercase_kernelPhm:
        /* <DEDUP_REMOVED lines=11> */
[----:B------:R-:W-:Y:S01]  /*00b0*/  IMAD.MOV.U32 R7, RZ, RZ, R0 ;  /* 0x000000ffff077224 */ /* 0x000fe200078e0000 */
[----:B------:R-:W0:Y:S01]  /*00c0*/  LDCU.64 UR4, c[0x0][0x358] ;  /* 0x00006b00ff0477ac */ /* 0x000e220008000a00 */
[----:B------:R-:W-:Y:S01]  /*00d0*/  IMAD.MOV.U32 R6, RZ, RZ, RZ ;  /* 0x000000ffff067224 */ /* 0x000fe200078e00ff */
[----:B------:R-:W1:Y:S06]  /*00e0*/  LDCU.128 UR8, c[0x0][0x380] ;  /* 0x00007000ff0877ac */ /* 0x000e6c0008000c00 */
.L_x_93:
[----:B-1----:R-:W-:-:S04]  /*00f0*/  IADD3 R2, P0, PT, R7, UR8, RZ ;  /* 0x0000000807027c10 */ /* 0x002fc8000ff1e0ff */
[----:B------:R-:W-:-:S05]  /*0100*/  IADD3.X R3, PT, PT, R6, UR9, RZ, P0, !PT ;  /* 0x0000000906037c10 */ /* 0x000fca00087fe4ff */
[----:B0-----:R-:W2:Y:S01]  /*0110*/  LDG.E.U8 R5, desc[UR4][R2.64] ;  /* 0x0000000402057981 */ /* 0x001ea2000c1e1100 */
[----:B------:R-:W-:-:S05]  /*0120*/  IADD3 R7, P1, PT, R4, R7, RZ ;  /* 0x0000000704077210 */ /* 0x000fca0007f3e0ff */
[----:B------:R-:W-:Y:S02]  /*0130*/  IMAD.X R6, RZ, RZ, R6, P1 ;  /* 0x000000ffff067224 */ /* 0x000fe400008e0606 */
[----:B--2---:R-:W-:-:S05]  /*0140*/  VIADD R0, R5, 0xffffff9f ;  /* 0xffffff9f05007836 */ /* 0x004fca0000000000 */
[----:B------:R-:W-:-:S04]  /*0150*/  LOP3.LUT R0, R0, 0xff, RZ, 0xc0, !PT ;  /* 0x000000ff00007812 */ /* 0x000fc800078ec0ff */
[----:B------:R-:W-:-:S13]  /*0160*/  ISETP.GT.U32.AND P0, PT, R0, 0x19, PT ;  /* 0x000000190000780c */ /* 0x000fda0003f04070 */
[----:B------:R-:W-:-:S05]  /*0170*/  @!P0 VIADD R5, R5, 0xffffffe0 ;  /* 0xffffffe005058836 */ /* 0x000fca0000000000 */
[----:B------:R2:W-:Y:S01]  /*0180*/  @!P0 STG.E.U8 desc[UR4][R2.64], R5 ;  /* 0x0000000502008986 */ /* 0x0005e2000c101104 */
[----:B------:R-:W-:-:S04]  /*0190*/  ISETP.GE.U32.AND P0, PT, R7, UR10, PT ;  /* 0x0000000a07007c0c */ /* 0x000fc8000bf06070 */
[----:B------:R-:W-:-:S13]  /*01a0*/  ISETP.GE.U32.AND.EX P0, PT, R6, UR11, PT, P0 ;  /* 0x0000000b06007c0c */ /* 0x000fda000bf06100 */
[----:B--2---:R-:W-:Y:S05]  /*01b0*/  @!P0 BRA `(.L_x_93) ;  /* 0xfffffffc00cc8947 */ /* 0x004fea000383ffff */
[----:B------:R-:W-:Y:S05]  /*01c0*/  EXIT ;  /* 0x000000000000794d */ /* 0x000fea0003800000 */
.L_x_94:
        /* <DEDUP_REMOVED lines=11> */
.L_x_129:


//--------------------- .text._Z20transform_lut_kernelPhm --------------------------
	.section	.text._Z20transform_lut_kernelPhm,"ax",@progbits
	.align	128
        .global         _Z20transform_lut_kernelPhm
        .type           _Z20transform_lut_kernelPhm,@function
        .size           _Z20transform_lut_kernelPhm,(.L_x_130 - _Z20transform_lut_kernelPhm)
        .other          _Z20transform_lut_kernelPhm,@"STO_CUDA_ENTRY STV_DEFAULT"
_Z20transform_lut_kernelPhm:
.text._Z20transform_lut_kernelPhm:
[----:B------:R-:W-:Y:S01]  /*0000*/  LDC R1, c[0x0][0x37c] ;  /* 0x0000df00ff017b82 */ /* 0x000fe20000000800 */
[----:B------:R-:W0:Y:S07]  /*0010*/  S2R R3, SR_TID.X ;  /* 0x0000000000037919 */ /* 0x000e2e0000002100 */
[----:B------:R-:W0:Y:S01]  /*0020*/  S2UR UR4, SR_CTAID.X ;  /* 0x00000000000479c3 */ /* 0x000e220000002500 */
[----:B------:R-:W1:Y:S07]  /*0030*/  LDCU.64 UR6, c[0x0][0x388] ;  /* 0x00007100ff0677ac */ /* 0x000e6e0008000a00 */
[----:B------:R-:W0:Y:S02]  /*0040*/  LDC R2, c[0x0][0x360] ;  /* 0x0000d800ff027b82 */ /* 0x000e240000000800 */
[----:B0-----:R-:W-:-:S04]  /*0050*/  IMAD R6, R2, UR4, R3 ;  /* 0x0000000402067c24 */ /* 0x001fc8000f8e0203 */
[----:B------:R-:W-:-:S03]  /*0060*/  IMAD.WIDE.U32 R6, R6, 0x4, RZ ;  /* 0x0000000406067825 */ /* 0x000fc600078e00ff */
[----:B-1----:R-:W-:-:S04]  /*0070*/  ISETP.GE.U32.AND P0, PT, R6, UR6, PT ;  /* 0x0000000606007c0c */ /* 0x002fc8000bf06070 */
[----:B------:R-:W-:-:S13]  /*0080*/  ISETP.GE.U32.AND.EX P0, PT, R7, UR7, PT, P0 ;  /* 0x0000000707007c0c */ /* 0x000fda000bf06100 */
[----:B------:R-:W-:Y:S05]  /*0090*/  @P0 EXIT ;  /* 0x000000000000094d */ /* 0x000fea0003800000 */
[----:B------:R-:W0:Y:S01]  /*00a0*/  LDCU UR6, c[0x0][0x370] ;  /* 0x00006e00ff0677ac */ /* 0x000e220008000800 */
[----:B------:R-:W-:Y:S01]  /*00b0*/  IMAD.MOV.U32 R0, RZ, RZ, R6 ;  /* 0x000000ffff007224 */ /* 0x000fe200078e0006 */
[----:B------:R-:W1:Y:S01]  /*00c0*/  LDCU.64 UR4, c[0x0][0x358] ;  /* 0x00006b00ff0477ac */ /* 0x000e620008000a00 */
[----:B------:R-:W2:Y:S01]  /*00d0*/  LDCU.64 UR8, c[0x0][0x380] ;  /* 0x00007000ff0877ac */ /* 0x000ea20008000a00 */
[----:B0-----:R-:W-:-:S07]  /*00e0*/  IMAD R6, R2, UR6, RZ ;  /* 0x0000000602067c24 */ /* 0x001fce000f8e02ff */
.L_x_100:
[----:B------:R-:W0:Y:S01]  /*00f0*/  LDC.64 R2, c[0x0][0x388] ;  /* 0x0000e200ff027b82 */ /* 0x000e220000000a00 */
[----:B------:R-:W-:Y:S01]  /*0100*/  IADD3 R5, P1, PT, R0, 0x3, RZ ;  /* 0x0000000300057810 */ /* 0x000fe20007f3e0ff */
[----:B------:R-:W-:Y:S04]  /*0110*/  BSSY.RECONVERGENT B0, `(.L_x_95) ;  /* 0x0000026000007945 */ /* 0x000fe80003800200 */
[----:B------:R-:W-:Y:S01]  /*0120*/  IMAD.X R4, RZ, RZ, R7, P1 ;  /* 0x000000ffff047224 */ /* 0x000fe200008e0607 */
[----:B0-----:R-:W-:-:S04]  /*0130*/  ISETP.GE.U32.AND P0, PT, R5, R2, PT ;  /* 0x000000020500720c */ /* 0x001fc80003f06070 */
[----:B------:R-:W-:-:S13]  /*0140*/  ISETP.GE.U32.AND.EX P0, PT, R4, R3, PT, P0 ;  /* 0x000000030400720c */ /* 0x000fda0003f06100 */
[----:B------:R-:W-:Y:S05]  /*0150*/  @!P0 BRA `(.L_x_96) ;  /* 0x00000000003c8947 */ /* 0x000fea0003800000 */
[----:B------:R-:W-:Y:S01]  /*0160*/  BSSY.RECONVERGENT B1, `(.L_x_97) ;  /* 0x000000d000017945 */ /* 0x000fe20003800200 */
[----:B------:R-:W-:Y:S02]  /*0170*/  IMAD.MOV.U32 R11, RZ, RZ, R0 ;  /* 0x000000ffff0b7224 */ /* 0x000fe400078e0000 */
[----:B------:R-:W-:-:S07]  /*0180*/  IMAD.MOV.U32 R10, RZ, RZ, R7 ;  /* 0x000000ffff0a7224 */ /* 0x000fce00078e0007 */
.L_x_98:
[----:B0-2---:R-:W-:-:S04]  /*0190*/  IADD3 R4, P0, PT, R11, UR8, RZ ;  /* 0x000000080b047c10 */ /* 0x005fc8000ff1e0ff */
[----:B------:R-:W-:-:S05]  /*01a0*/  IADD3.X R5, PT, PT, R10, UR9, RZ, P0, !PT ;  /* 0x000000090a057c10 */ /* 0x000fca00087fe4ff */
[----:B-1----:R-:W2:Y:S01]  /*01b0*/  LDG.E.U8 R8, desc[UR4][R4.64] ;  /* 0x0000000404087981 */ /* 0x002ea2000c1e1100 */
[----:B------:R-:W-:-:S04]  /*01c0*/  IADD3 R11, P1, PT, R11, 0x1, RZ ;  /* 0x000000010b0b7810 */ /* 0x000fc80007f3e0ff */
[----:B------:R-:W-:Y:S01]  /*01d0*/  ISETP.GE.U32.AND P0, PT, R11, R2, PT ;  /* 0x000000020b00720c */ /* 0x000fe20003f06070 */
[----:B------:R-:W-:-:S05]  /*01e0*/  IMAD.X R10, RZ, RZ, R10, P1 ;  /* 0x000000ffff0a7224 */ /* 0x000fca00008e060a */
[----:B------:R-:W-:Y:S01]  /*01f0*/  ISETP.GE.U32.AND.EX P0, PT, R10, R3, PT, P0 ;  /* 0x000000030a00720c */ /* 0x000fe20003f06100 */
[----:B--2---:R-:W0:Y:S02]  /*0200*/  LDC.U8 R9, c[0x3][R8+0x108] ;  /* 0x00c0420008097b82 */ /* 0x004e240000000000 */
[----:B0-----:R0:W-:Y:S10]  /*0210*/  STG.E.U8 desc[UR4][R4.64], R9 ;  /* 0x0000000904007986 */ /* 0x0011f4000c101104 */
[----:B------:R-:W-:Y:S05]  /*0220*/  @!P0 BRA `(.L_x_98) ;  /* 0xfffffffc00d88947 */ /* 0x000fea000383ffff */
[----:B------:R-:W-:Y:S05]  /*0230*/  BSYNC.RECONVERGENT B1 ;  /* 0x0000000000017941 */ /* 0x000fea0003800200 */
.L_x_97:
[----:B------:R-:W-:Y:S05]  /*0240*/  BRA `(.L_x_99) ;  /* 0x0000000000487947 */ /* 0x000fea0003800000 */
.L_x_96:
[----:B------:R-:W0:Y:S02]  /*0250*/  LDCU.64 UR6, c[0x0][0x380] ;  /* 0x00007000ff0677ac */ /* 0x000e240008000a00 */
[----:B0-----:R-:W-:-:S04]  /*0260*/  IADD3 R4, P0, PT, R0, UR6, RZ ;  /* 0x0000000600047c10 */ /* 0x001fc8000ff1e0ff */
[----:B------:R-:W-:-:S05]  /*0270*/  IADD3.X R5, PT, PT, R7, UR7, RZ, P0, !PT ;  /* 0x0000000707057c10 */ /* 0x000fca00087fe4ff */
[----:B-1----:R-:W3:Y:S02]  /*0280*/  LDG.E R8, desc[UR4][R4.64] ;  /* 0x0000000404087981 */ /* 0x002ee4000c1e1900 */
[--C-:B---3--:R-:W-:Y:S02]  /*0290*/  SHF.R.U32.HI R10, RZ, 0x8, R8.reuse ;  /* 0x00000008ff0a7819 */ /* 0x108fe40000011608 */
[----:B------:R-:W-:Y:S02]  /*02a0*/  LOP3.LUT R9, R8, 0xff, RZ, 0xc0, !PT ;  /* 0x000000ff08097812 */ /* 0x000fe400078ec0ff */
[--C-:B------:R-:W-:Y:S02]  /*02b0*/  SHF.R.U32.HI R11, RZ, 0x10, R8.reuse ;  /* 0x00000010ff0b7819 */ /* 0x100fe40000011608 */
[----:B------:R-:W-:Y:S02]  /*02c0*/  LOP3.LUT R10, R10, 0xff, RZ, 0xc0, !PT ;  /* 0x000000ff0a0a7812 */ /* 0x000fe400078ec0ff */
[----:B------:R-:W-:Y:S01]  /*02d0*/  LOP3.LUT R11, R11, 0xff, RZ, 0xc0, !PT ;  /* 0x000000ff0b0b7812 */ /* 0x000fe200078ec0ff */
[----:B------:R-:W0:Y:S01]  /*02e0*/  LDC.U8 R9, c[0x3][R9+0x108] ;  /* 0x00c0420009097b82 */ /* 0x000e220000000000 */
[----:B------:R-:W-:-:S07]  /*02f0*/  SHF.R.U32.HI R12, RZ, 0x18, R8 ;  /* 0x00000018ff0c7819 */ /* 0x000fce0000011608 */
[----:B------:R-:W0:Y:S08]  /*0300*/  LDC.U8 R10, c[0x3][R10+0x108] ;  /* 0x00c042000a0a7b82 */ /* 0x000e300000000000 */
[----:B------:R-:W1:Y:S08]  /*0310*/  LDC.U8 R11, c[0x3][R11+0x108] ;  /* 0x00c042000b0b7b82 */ /* 0x000e700000000000 */
[----:B------:R-:W3:Y:S01]  /*0320*/  LDC.U8 R13, c[0x3][R12+0x108] ;  /* 0x00c042000c0d7b82 */ /* 0x000ee20000000000 */
[----:B0-----:R-:W-:-:S04]  /*0330*/  IMAD R8, R10, 0x100, R9 ;  /* 0x000001000a087824 */ /* 0x001fc800078e0209 */
[----:B-1----:R-:W-:-:S04]  /*0340*/  IMAD R8, R11, 0x10000, R8 ;  /* 0x000100000b087824 */ /* 0x002fc800078e0208 */
[----:B---3--:R-:W-:-:S05]  /*0350*/  IMAD R13, R13, 0x1000000, R8 ;  /* 0x010000000d0d7824 */ /* 0x008fca00078e0208 */
[----:B------:R1:W-:Y:S02]  /*0360*/  STG.E desc[UR4][R4.64], R13 ;  /* 0x0000000d04007986 */ /* 0x0003e4000c101904 */
.L_x_99:
[----:B--2---:R-:W-:Y:S05]  /*0370*/  BSYNC.RECONVERGENT B0 ;  /* 0x0000000000007941 */ /* 0x004fea0003800200 */
.L_x_95:
[----:B01----:R-:W-:Y:S02]  /*0380*/  IMAD.MOV.U32 R4, RZ, RZ, R0 ;  /* 0x000000ffff047224 */ /* 0x003fe400078e0000 */
[----:B------:R-:W-:Y:S02]  /*0390*/  IMAD.MOV.U32 R5, RZ, RZ, R7 ;  /* 0x000000ffff057224 */ /* 0x000fe400078e0007 */
[----:B------:R-:W-:-:S04]  /*03a0*/  IMAD.WIDE.U32 R4, R6, 0x4, R4 ;  /* 0x0000000406047825 */ /* 0x000fc800078e0004 */
[----:B------:R-:W-:Y:S01]  /*03b0*/  IMAD.MOV.U32 R0, RZ, RZ, R4 ;  /* 0x000000ffff007224 */ /* 0x000fe200078e0004 */
[----:B------:R-:W-:Y:S01]  /*03c0*/  ISETP.GE.U32.AND P0, PT, R4, R2, PT ;  /* 0x000000020400720c */ /* 0x000fe20003f06070 */
[----:B------:R-:W-:-:S03]  /*03d0*/  IMAD.MOV.U32 R7, RZ, RZ, R5 ;  /* 0x000000ffff077224 */ /* 0x000fc600078e0005 */
[----:B------:R-:W-:-:S13]  /*03e0*/  ISETP.GE.U32.AND.EX P0, PT, R5, R3, PT, P0 ;  /* 0x000000030500720c */ /* 0x000fda0003f06100 */
[----:B------:R-:W-:Y:S05]  /*03f0*/  @!P0 BRA `(.L_x_100) ;  /* 0xfffffffc003c8947 */ /* 0x000fea000383ffff */
[----:B------:R-:W-:Y:S05]  /*0400*/  EXIT ;  /* 0x000000000000794d */ /* 0x000fea0003800000 */
.L_x_101:
        /* <DEDUP_REMOVED lines=15> */
.L_x_130:


//--------------------- .text._Z20count_pattern_kernelPKhmPm --------------------------
	.section	.text._Z20count_pattern_kernelPKhmPm,"ax",@progbits
	.align	128
        .global         _Z20count_pattern_kernelPKhmPm
        .type           _Z20count_pattern_kernelPKhmPm,@function
        .size           _Z20count_pattern_kernelPKhmPm,(.L_x_131 - _Z20count_pattern_kernelPKhmPm)
        .other          _Z20count_pattern_kernelPKhmPm,@"STO_CUDA_ENTRY STV_DEFAULT"
_Z20count_pattern_kernelPKhmPm:
.text._Z20count_pattern_kernelPKhmPm:
[----:B------:R-:W-:Y:S01]  /*0000*/  LDC R1, c[0x0][0x37c] ;  /* 0x0000df00ff017b82 */ /* 0x000fe20000000800 */
[----:B------:R-:W0:Y:S01]  /*0010*/  S2R R6, SR_TID.X ;  /* 0x0000000000067919 */ /* 0x000e220000002100 */
[----:B------:R-:W1:Y:S06]  /*0020*/  LDCU.64 UR6, c[0x0][0x388] ;  /* 0x00007100ff0677ac */ /* 0x000e6c0008000a00 */
[----:B------:R-:W2:Y:S01]  /*0030*/  S2UR UR4, SR_CTAID.X ;  /* 0x00000000000479c3 */ /* 0x000ea20000002500 */
[----:B------:R-:W-:Y:S01]  /*0040*/  BSSY.RECONVERGENT B0, `(.L_x_102) ;  /* 0x000003b000007945 */ /* 0x000fe20003800200 */
[----:B------:R-:W-:Y:S01]  /*0050*/  IMAD.MOV.U32 R5, RZ, RZ, RZ ;  /* 0x000000ffff057224 */ /* 0x000fe200078e00ff */
[----:B------:R-:W1:Y:S01]  /*0060*/  LDCU.64 UR10, c[0x3][0x100] ;  /* 0x00c02000ff0a77ac */ /* 0x000e620008000a00 */
[----:B------:R-:W3:Y:S04]  /*0070*/  LDCU.64 UR8, c[0x0][0x358] ;  /* 0x00006b00ff0877ac */ /* 0x000ee80008000a00 */
[----:B------:R-:W2:Y:S01]  /*0080*/  LDC R7, c[0x0][0x360] ;  /* 0x0000d800ff077b82 */ /* 0x000ea20000000800 */
[----:B------:R-:W4:Y:S01]  /*0090*/  LDCU.64 UR14, c[0x3][0x100] ;  /* 0x00c02000ff0e77ac */ /* 0x000f220008000a00 */
[----:B------:R-:W2:Y:S01]  /*00a0*/  LDCU.64 UR12, c[0x0][0x380] ;  /* 0x00007000ff0c77ac */ /* 0x000ea20008000a00 */
[----:B-1----:R-:W-:-:S04]  /*00b0*/  UIADD3 UR5, UP0, UPT, UR6, -UR10, URZ ;  /* 0x8000000a06057290 */ /* 0x002fc8000ff1e0ff */
[----:B------:R-:W-:Y:S01]  /*00c0*/  UIADD3.X UR6, UPT, UPT, UR7, ~UR11, URZ, UP0, !UPT ;  /* 0x8000000b07067290 */ /* 0x000fe200087fe4ff */
[----:B------:R-:W1:Y:S01]  /*00d0*/  LDCU UR7, c[0x0][0x370] ;  /* 0x00006e00ff0777ac */ /* 0x000e620008000800 */
[----:B0-----:R-:W-:Y:S01]  /*00e0*/  ISETP.NE.AND P0, PT, R6, RZ, PT ;  /* 0x000000ff0600720c */ /* 0x001fe20003f05270 */
[----:B--2---:R-:W-:-:S12]  /*00f0*/  IMAD R2, R7, UR4, R6 ;  /* 0x0000000407027c24 */ /* 0x004fd8000f8e0206 */
[----:B------:R-:W0:Y:S01]  /*0100*/  @!P0 S2R R3, SR_CgaCtaId ;  /* 0x0000000000038919 */ /* 0x000e220000008800 */
[----:B------:R-:W-:Y:S01]  /*0110*/  @!P0 MOV R0, 0x400 ;  /* 0x0000040000008802 */ /* 0x000fe20000000f00 */
[----:B-1----:R-:W-:-:S03]  /*0120*/  IMAD R4, R7, UR7, RZ ;  /* 0x0000000707047c24 */ /* 0x002fc6000f8e02ff */
[----:B0-----:R-:W-:Y:S01]  /*0130*/  @!P0 LEA R0, R3, R0, 0x18 ;  /* 0x0000000003008211 */ /* 0x001fe200078ec0ff */
[----:B------:R-:W-:-:S04]  /*0140*/  IMAD.U32 R3, RZ, RZ, UR6 ;  /* 0x00000006ff037e24 */ /* 0x000fc8000f8e00ff */
[----:B------:R0:W-:Y:S01]  /*0150*/  @!P0 STS [R0], RZ ;  /* 0x000000ff00008388 */ /* 0x0001e20000000800 */
[----:B------:R-:W-:Y:S01]  /*0160*/  BAR.SYNC.DEFER_BLOCKING 0x0 ;  /* 0x0000000000007b1d */ /* 0x000fe20000010000 */
[----:B------:R-:W-:-:S04]  /*0170*/  ISETP.LE.U32.AND P0, PT, R2, UR5, PT ;  /* 0x0000000502007c0c */ /* 0x000fc8000bf03070 */
[----:B------:R-:W-:-:S13]  /*0180*/  ISETP.GE.U32.AND.EX P0, PT, R3, RZ, PT, P0 ;  /* 0x000000ff0300720c */ /* 0x000fda0003f06100 */
[----:B0--34-:R-:W-:Y:S05]  /*0190*/  @!P0 BRA `(.L_x_103) ;  /* 0x0000000000948947 */ /* 0x019fea0003800000 */
[----:B------:R-:W-:Y:S01]  /*01a0*/  UISETP.NE.U32.AND UP0, UPT, UR10, URZ, UPT ;  /* 0x000000ff0a00728c */ /* 0x000fe2000bf05070 */
[----:B------:R-:W-:Y:S02]  /*01b0*/  IMAD.MOV.U32 R9, RZ, RZ, R2 ;  /* 0x000000ffff097224 */ /* 0x000fe400078e0002 */
[----:B------:R-:W-:Y:S01]  /*01c0*/  IMAD.MOV.U32 R8, RZ, RZ, RZ ;  /* 0x000000ffff087224 */ /* 0x000fe200078e00ff */
[----:B------:R-:W-:-:S09]  /*01d0*/  UISETP.NE.AND.EX UP0, UPT, UR11, URZ, UPT, UP0 ;  /* 0x000000ff0b00728c */ /* 0x000fd2000bf05300 */
[----:B------:R-:W-:Y:S05]  /*01e0*/  BRA.U !UP0, `(.L_x_104) ;  /* 0x0000000108647547 */ /* 0x000fea000b800000 */
[----:B------:R-:W-:-:S07]  /*01f0*/  IMAD.MOV.U32 R5, RZ, RZ, RZ ;  /* 0x000000ffff057224 */ /* 0x000fce00078e00ff */
.L_x_107:
[----:B------:R-:W-:Y:S01]  /*0200*/  BSSY.RECONVERGENT B1, `(.L_x_105) ;  /* 0x000000e000017945 */ /* 0x000fe20003800200 */
[----:B------:R-:W-:Y:S02]  /*0210*/  IMAD.MOV.U32 R0, RZ, RZ, RZ ;  /* 0x000000ffff007224 */ /* 0x000fe400078e00ff */
[----:B------:R-:W-:-:S07]  /*0220*/  IMAD.MOV.U32 R7, RZ, RZ, RZ ;  /* 0x000000ffff077224 */ /* 0x000fce00078e00ff */
.L_x_106:
[----:B------:R-:W-:-:S04]  /*0230*/  IADD3 R2, P0, P1, R0, UR12, R9 ;  /* 0x0000000c00027c10 */ /* 0x000fc8000f91e009 */
[----:B------:R-:W-:-:S05]  /*0240*/  IADD3.X R3, PT, PT, R7, UR13, R8, P0, P1 ;  /* 0x0000000d07037c10 */ /* 0x000fca00087e2408 */
[----:B------:R-:W2:Y:S01]  /*0250*/  LDG.E.U8 R2, desc[UR8][R2.64] ;  /* 0x0000000802027981 */ /* 0x000ea2000c1e1100 */
[----:B------:R0:W2:Y:S02]  /*0260*/  LDC.U8 R11, c[0x3][R0] ;  /* 0x00c00000000b7b82 */ /* 0x0000a40000000000 */
[----:B0-----:R-:W-:-:S05]  /*0270*/  IADD3 R0, P0, PT, R0, 0x1, RZ ;  /* 0x0000000100007810 */ /* 0x001fca0007f1e0ff */
[----:B------:R-:W-:Y:S01]  /*0280*/  IMAD.X R7, RZ, RZ, R7, P0 ;  /* 0x000000ffff077224 */ /* 0x000fe200000e0607 */
[----:B------:R-:W-:-:S04]  /*0290*/  ISETP.GE.U32.AND P0, PT, R0, UR14, PT ;  /* 0x0000000e00007c0c */ /* 0x000fc8000bf06070 */
[----:B------:R-:W-:Y:S02]  /*02a0*/  ISETP.GE.U32.AND.EX P0, PT, R7, UR15, PT, P0 ;  /* 0x0000000f07007c0c */ /* 0x000fe4000bf06100 */
[CC--:B--2---:R-:W-:Y:S02]  /*02b0*/  ISETP.EQ.AND P2, PT, R2.reuse, R11.reuse, PT ;  /* 0x0000000b0200720c */ /* 0x0c4fe40003f42270 */
[----:B------:R-:W-:-:S11]  /*02c0*/  ISETP.NE.AND P1, PT, R2, R11, PT ;  /* 0x0000000b0200720c */ /* 0x000fd60003f25270 */
[----:B------:R-:W-:Y:S05]  /*02d0*/  @!P0 BRA P2, `(.L_x_106) ;  /* 0xfffffffc00d48947 */ /* 0x000fea000103ffff */
[----:B------:R-:W-:Y:S05]  /*02e0*/  BSYNC.RECONVERGENT B1 ;  /* 0x0000000000017941 */ /* 0x000fea0003800200 */
.L_x_105:
[----:B------:R-:W-:Y:S01]  /*02f0*/  IADD3 R9, P0, PT, R4, R9, RZ ;  /* 0x0000000904097210 */ /* 0x000fe20007f1e0ff */
[----:B------:R-:W-:Y:S02]  /*0300*/  VIADD R0, R5, 0x1 ;  /* 0x0000000105007836 */ /* 0x000fe40000000000 */
[----:B------:R-:W-:Y:S02]  /*0310*/  @P1 IMAD.MOV R0, RZ, RZ, R5 ;  /* 0x000000ffff001224 */ /* 0x000fe400078e0205 */
[----:B------:R-:W-:Y:S01]  /*0320*/  IMAD.X R8, RZ, RZ, R8, P0 ;  /* 0x000000ffff087224 */ /* 0x000fe200000e0608 */
[----:B------:R-:W-:Y:S01]  /*0330*/  ISETP.GT.U32.AND P0, PT, R9, UR5, PT ;  /* 0x0000000509007c0c */ /* 0x000fe2000bf04070 */
[----:B------:R-:W-:-:S03]  /*0340*/  IMAD.MOV.U32 R5, RZ, RZ, R0 ;  /* 0x000000ffff057224 */ /* 0x000fc600078e0000 */
[----:B------:R-:W-:-:S13]  /*0350*/  ISETP.GT.U32.AND.EX P0, PT, R8, UR6, PT, P0 ;  /* 0x0000000608007c0c */ /* 0x000fda000bf04100 */
[----:B------:R-:W-:Y:S05]  /*0360*/  @!P0 BRA `(.L_x_107) ;  /* 0xfffffffc00a48947 */ /* 0x000fea000383ffff */
[----:B------:R-:W-:Y:S05]  /*0370*/  BRA `(.L_x_103) ;  /* 0x00000000001c7947 */ /* 0x000fea0003800000 */
.L_x_104:
[----:B------:R-:W-:-:S07]  /*0380*/  IMAD.MOV.U32 R5, RZ, RZ, RZ ;  /* 0x000000ffff057224 */ /* 0x000fce00078e00ff */
.L_x_108:
[----:B------:R-:W-:Y:S01]  /*0390*/  IADD3 R9, P0, PT, R4, R9, RZ ;  /* 0x0000000904097210 */ /* 0x000fe20007f1e0ff */
[----:B------:R-:W-:-:S04]  /*03a0*/  VIADD R5, R5, 0x1 ;  /* 0x0000000105057836 */ /* 0x000fc80000000000 */
[----:B------:R-:W-:Y:S01]  /*03b0*/  IMAD.X R8, RZ, RZ, R8, P0 ;  /* 0x000000ffff087224 */ /* 0x000fe200000e0608 */
[----:B------:R-:W-:-:S04]  /*03c0*/  ISETP.GT.U32.AND P0, PT, R9, UR5, PT ;  /* 0x0000000509007c0c */ /* 0x000fc8000bf04070 */
[----:B------:R-:W-:-:S13]  /*03d0*/  ISETP.GT.U32.AND.EX P0, PT, R8, UR6, PT, P0 ;  /* 0x0000000608007c0c */ /* 0x000fda000bf04100 */
[----:B------:R-:W-:Y:S05]  /*03e0*/  @!P0 BRA `(.L_x_108) ;  /* 0xfffffffc00e88947 */ /* 0x000fea000383ffff */
.L_x_103:
[----:B------:R-:W-:Y:S05]  /*03f0*/  BSYNC.RECONVERGENT B0 ;  /* 0x0000000000007941 */ /* 0x000fea0003800200 */
.L_x_102:
[----:B------:R-:W0:Y:S01]  /*0400*/  S2R R0, SR_LANEID ;  /* 0x0000000000007919 */ /* 0x000e220000000000 */
[----:B------:R-:W1:Y:S08]  /*0410*/  S2UR UR7, SR_CgaCtaId ;  /* 0x00000000000779c3 */ /* 0x000e700000008800 */
[----:B------:R-:W2:Y:S01]  /*0420*/  REDUX.SUM UR16, R5 ;  /* 0x00000000051073c4 */ /* 0x000ea2000000c000 */
[----:B------:R-:W-:Y:S01]  /*0430*/  VOTEU.ANY UR4, UPT, PT ;  /* 0x0000000000047886 */ /* 0x000fe200038e0100 */
[----:B------:R-:W-:Y:S01]  /*0440*/  ISETP.NE.AND P1, PT, R6, RZ, PT ;  /* 0x000000ff0600720c */ /* 0x000fe20003f25270 */
[----:B------:R-:W-:-:S06]  /*0450*/  UFLO.U32 UR4, UR4 ;  /* 0x00000004000472bd */ /* 0x000fcc00080e0000 */
[----:B0-----:R-:W-:Y:S01]  /*0460*/  ISETP.EQ.U32.AND P0, PT, R0, UR4, PT ;  /* 0x0000000400007c0c */ /* 0x001fe2000bf02070 */
[----:B------:R-:W-:Y:S01]  /*0470*/  UMOV UR4, 0x400 ;  /* 0x0000040000047882 */ /* 0x000fe20000000000 */
[----:B--2---:R-:W-:Y:S01]  /*0480*/  IMAD.U32 R0, RZ, RZ, UR16 ;  /* 0x00000010ff007e24 */ /* 0x004fe2000f8e00ff */
[----:B-1----:R-:W-:-:S10]  /*0490*/  ULEA UR4, UR7, UR4, 0x18 ;  /* 0x0000000407047291 */ /* 0x002fd4000f8ec0ff */
[----:B------:R0:W-:Y:S01]  /*04a0*/  @P0 ATOMS.ADD RZ, [UR4], R0 ;  /* 0x00000000ffff098c */ /* 0x0001e20008000004 */
[----:B------:R-:W-:Y:S06]  /*04b0*/  BAR.SYNC.DEFER_BLOCKING 0x0 ;  /* 0x0000000000007b1d */ /* 0x000fec0000010000 */
[----:B------:R-:W-:Y:S05]  /*04c0*/  @P1 EXIT ;  /* 0x000000000000194d */ /* 0x000fea0003800000 */
[----:B------:R-:W1:Y:S01]  /*04d0*/  LDS R2, [UR4] ;  /* 0x00000004ff027984 */ /* 0x000e620008000800 */
[----:B------:R-:W1:Y:S01]  /*04e0*/  LDC.64 R4, c[0x0][0x390] ;  /* 0x0000e400ff047b82 */ /* 0x000e620000000a00 */
[----:B------:R-:W-:-:S05]  /*04f0*/  IMAD.MOV.U32 R3, RZ, RZ, RZ ;  /* 0x000000ffff037224 */ /* 0x000fca00078e00ff */
[----:B-1----:R-:W-:Y:S01]  /*0500*/  REDG.E.ADD.64.STRONG.GPU desc[UR8][R4.64], R2 ;  /* 0x000000020400798e */ /* 0x002fe2000c12e508 */
[----:B------:R-:W-:Y:S05]  /*0510*/  EXIT ;  /* 0x000000000000794d */ /* 0x000fea0003800000 */
.L_x_109:
        /* <DEDUP_REMOVED lines=14> */
.L_x_131:


//--------------------- .text._Z19find_pattern_kernelPKhmPl --------------------------
	.section	.text._Z19find_pattern_kernelPKhmPl,"ax",@progbits
	.align	128
        .global         _Z19find_pattern_kernelPKhmPl
        .type           _Z19find_pattern_kernelPKhmPl,@function
        .size           _Z19find_pattern_kernelPKhmPl,(.L_x_132 - _Z19find_pattern_kernelPKhmPl)
        .other          _Z19find_pattern_kernelPKhmPl,@"STO_CUDA_ENTRY STV_DEFAULT"
_Z19find_pattern_kernelPKhmPl:
.text._Z19find_pattern_kernelPKhmPl:
[----:B------:R-:W-:Y:S01]  /*0000*/  LDC R1, c[0x0][0x37c] ;  /* 0x0000df00ff017b82 */ /* 0x000fe20000000800 */
[----:B------:R-:W0:Y:S07]  /*0010*/  S2R R3, SR_TID.X ;  /* 0x0000000000037919 */ /* 0x000e2e0000002100 */
[----:B------:R-:W0:Y:S01]  /*0020*/  S2UR UR6, SR_CTAID.X ;  /* 0x00000000000679c3 */ /* 0x000e220000002500 */
[----:B------:R-:W1:Y:S01]  /*0030*/  LDCU.64 UR4, c[0x0][0x388] ;  /* 0x00007100ff0477ac */ /* 0x000e620008000a00 */
[----:B------:R-:W1:Y:S06]  /*0040*/  LDCU.64 UR8, c[0x3][0x100] ;  /* 0x00c02000ff0877ac */ /* 0x000e6c0008000a00 */
[----:B------:R-:W0:Y:S01]  /*0050*/  LDC R4, c[0x0][0x360] ;  /* 0x0000d800ff047b82 */ /* 0x000e220000000800 */
[----:B------:R-:W2:Y:S01]  /*0060*/  LDCU UR7, c[0x0][0x370] ;  /* 0x00006e00ff0777ac */ /* 0x000ea20008000800 */
[----:B-1----:R-:W-:-:S04]  /*0070*/  UIADD3 UR4, UP0, UPT, UR4, -UR8, URZ ;  /* 0x8000000804047290 */ /* 0x002fc8000ff1e0ff */
[----:B------:R-:W-:Y:S01]  /*0080*/  UIADD3.X UR5, UPT, UPT, UR5, ~UR9, URZ, UP0, !UPT ;  /* 0x8000000905057290 */ /* 0x000fe200087fe4ff */
[----:B0-----:R-:W-:-:S05]  /*0090*/  IMAD R0, R4, UR6, R3 ;  /* 0x0000000604007c24 */ /* 0x001fca000f8e0203 */
[----:B------:R-:W-:Y:S02]  /*00a0*/  IMAD.U32 R2, RZ, RZ, UR5 ;  /* 0x00000005ff027e24 */ /* 0x000fe4000f8e00ff */
[----:B--2---:R-:W-:Y:S01]  /*00b0*/  IMAD R4, R4, UR7, RZ ;  /* 0x0000000704047c24 */ /* 0x004fe2000f8e02ff */
[----:B------:R-:W-:-:S04]  /*00c0*/  ISETP.LE.U32.AND P0, PT, R0, UR4, PT ;  /* 0x0000000400007c0c */ /* 0x000fc8000bf03070 */
[----:B------:R-:W-:-:S13]  /*00d0*/  ISETP.GE.U32.AND.EX P0, PT, R2, RZ, PT, P0 ;  /* 0x000000ff0200720c */ /* 0x000fda0003f06100 */
[----:B------:R-:W-:Y:S05]  /*00e0*/  @!P0 EXIT ;  /* 0x000000000000894d */ /* 0x000fea0003800000 */
[----:B------:R-:W-:Y:S01]  /*00f0*/  UISETP.NE.U32.AND UP0, UPT, UR8, URZ, UPT ;  /* 0x000000ff0800728c */ /* 0x000fe2000bf05070 */
[----:B------:R-:W-:Y:S01]  /*0100*/  BSSY.RECONVERGENT B0, `(.L_x_110) ;  /* 0x000001e000007945 */ /* 0x000fe20003800200 */
[----:B------:R-:W-:Y:S01]  /*0110*/  IMAD.MOV.U32 R7, RZ, RZ, R0 ;  /* 0x000000ffff077224 */ /* 0x000fe200078e0000 */
[----:B------:R-:W0:Y:S01]  /*0120*/  LDCU.64 UR6, c[0x0][0x358] ;  /* 0x00006b00ff0677ac */ /* 0x000e220008000a00 */
[----:B------:R-:W-:Y:S01]  /*0130*/  IMAD.MOV.U32 R6, RZ, RZ, RZ ;  /* 0x000000ffff067224 */ /* 0x000fe200078e00ff */
[----:B------:R-:W-:Y:S01]  /*0140*/  UISETP.NE.AND.EX UP0, UPT, UR9, URZ, UPT, UP0 ;  /* 0x000000ff0900728c */ /* 0x000fe2000bf05300 */
[----:B------:R-:W1:Y:S01]  /*0150*/  LDCU.64 UR12, c[0x3][0x100] ;  /* 0x00c02000ff0c77ac */ /* 0x000e620008000a00 */
[----:B------:R-:W2:Y:S07]  /*0160*/  LDCU.64 UR10, c[0x0][0x380] ;  /* 0x00007000ff0a77ac */ /* 0x000eae0008000a00 */
[----:B------:R-:W-:Y:S05]  /*0170*/  BRA.U !UP0, `(.L_x_111) ;  /* 0x0000000108587547 */ /* 0x000fea000b800000 */
.L_x_114:
[----:B------:R-:W-:Y:S01]  /*0180*/  BSSY.RECONVERGENT B1, `(.L_x_112) ;  /* 0x000000d000017945 */ /* 0x000fe20003800200 */
[----:B------:R-:W-:Y:S02]  /*0190*/  IMAD.MOV.U32 R0, RZ, RZ, RZ ;  /* 0x000000ffff007224 */ /* 0x000fe400078e00ff */
[----:B------:R-:W-:-:S07]  /*01a0*/  IMAD.MOV.U32 R5, RZ, RZ, RZ ;  /* 0x000000ffff057224 */ /* 0x000fce00078e00ff */
.L_x_113:
[----:B--2---:R-:W-:-:S04]  /*01b0*/  IADD3 R2, P0, P1, R0, UR10, R7 ;  /* 0x0000000a00027c10 */ /* 0x004fc8000f91e007 */
[----:B------:R-:W-:-:S05]  /*01c0*/  IADD3.X R3, PT, PT, R5, UR11, R6, P0, P1 ;  /* 0x0000000b05037c10 */ /* 0x000fca00087e2406 */
[----:B0-----:R-:W2:Y:S01]  /*01d0*/  LDG.E.U8 R2, desc[UR6][R2.64] ;  /* 0x0000000602027981 */ /* 0x001ea2000c1e1100 */
[----:B------:R0:W2:Y:S02]  /*01e0*/  LDC.U8 R9, c[0x3][R0] ;  /* 0x00c0000000097b82 */ /* 0x0000a40000000000 */
[----:B0-----:R-:W-:-:S05]  /*01f0*/  IADD3 R0, P0, PT, R0, 0x1, RZ ;  /* 0x0000000100007810 */ /* 0x001fca0007f1e0ff */
[----:B------:R-:W-:Y:S01]  /*0200*/  IMAD.X R5, RZ, RZ, R5, P0 ;  /* 0x000000ffff057224 */ /* 0x000fe200000e0605 */
[----:B-1----:R-:W-:-:S04]  /*0210*/  ISETP.GE.U32.AND P0, PT, R0, UR12, PT ;  /* 0x0000000c00007c0c */ /* 0x002fc8000bf06070 */
[----:B------:R-:W-:Y:S02]  /*0220*/  ISETP.GE.U32.AND.EX P0, PT, R5, UR13, PT, P0 ;  /* 0x0000000d05007c0c */ /* 0x000fe4000bf06100 */
[----:B--2---:R-:W-:-:S13]  /*0230*/  ISETP.EQ.AND P1, PT, R2, R9, PT ;  /* 0x000000090200720c */ /* 0x004fda0003f22270 */
[----:B------:R-:W-:Y:S05]  /*0240*/  @!P0 BRA P1, `(.L_x_113) ;  /* 0xfffffffc00d88947 */ /* 0x000fea000083ffff */
[----:B------:R-:W-:Y:S05]  /*0250*/  BSYNC.RECONVERGENT B1 ;  /* 0x0000000000017941 */ /* 0x000fea0003800200 */
.L_x_112:
[----:B------:R-:W-:-:S13]  /*0260*/  ISETP.NE.AND P0, PT, R2, R9, PT ;  /* 0x000000090200720c */ /* 0x000fda0003f05270 */
[----:B------:R-:W-:Y:S05]  /*0270*/  @!P0 BRA `(.L_x_111) ;  /* 0x0000000000188947 */ /* 0x000fea0003800000 */
[----:B------:R-:W-:-:S05]  /*0280*/  IADD3 R7, P0, PT, R4, R7, RZ ;  /* 0x0000000704077210 */ /* 0x000fca0007f1e0ff */
[----:B------:R-:W-:Y:S01]  /*0290*/  IMAD.X R6, RZ, RZ, R6, P0 ;  /* 0x000000ffff067224 */ /* 0x000fe200000e0606 */
[----:B------:R-:W-:-:S04]  /*02a0*/  ISETP.GT.U32.AND P0, PT, R7, UR4, PT ;  /* 0x0000000407007c0c */ /* 0x000fc8000bf04070 */
[----:B------:R-:W-:-:S13]  /*02b0*/  ISETP.GT.U32.AND.EX P0, PT, R6, UR5, PT, P0 ;  /* 0x0000000506007c0c */ /* 0x000fda000bf04100 */
[----:B------:R-:W-:Y:S05]  /*02c0*/  @!P0 BRA `(.L_x_114) ;  /* 0xfffffffc00ac8947 */ /* 0x000fea000383ffff */
[----:B------:R-:W-:Y:S05]  /*02d0*/  EXIT ;  /* 0x000000000000794d */ /* 0x000fea0003800000 */
.L_x_111:
[----:B012---:R-:W-:Y:S05]  /*02e0*/  BSYNC.RECONVERGENT B0 ;  /* 0x0000000000007941 */ /* 0x007fea0003800200 */
.L_x_110:
[----:B------:R-:W0:Y:S01]  /*02f0*/  LDC.64 R2, c[0x0][0x390] ;  /* 0x0000e400ff027b82 */ /* 0x000e220000000a00 */
[----:B------:R-:W-:Y:S02]  /*0300*/  IMAD.MOV.U32 R4, RZ, RZ, R7 ;  /* 0x000000ffff047224 */ /* 0x000fe400078e0007 */
[----:B------:R-:W-:-:S05]  /*0310*/  IMAD.MOV.U32 R5, RZ, RZ, R6 ;  /* 0x000000ffff057224 */ /* 0x000fca00078e0006 */
[----:B0-----:R-:W-:Y:S01]  /*0320*/  REDG.E.MIN.64.STRONG.GPU desc[UR6][R2.64], R4 ;  /* 0x000000040200798e */ /* 0x001fe2000c92e506 */
[----:B------:R-:W-:Y:S05]  /*0330*/  EXIT ;  /* 0x000000000000794d */ /* 0x000fea0003800000 */
.L_x_115:
        /* <DEDUP_REMOVED lines=12> */
.L_x_132:


//--------------------- .text._Z16find_byte_kernelPKhmhPl --------------------------
	.section	.text._Z16find_byte_kernelPKhmhPl,"ax",@progbits
	.align	128
        .global         _Z16find_byte_kernelPKhmhPl
        .type           _Z16find_byte_kernelPKhmhPl,@function
        .size           _Z16find_byte_kernelPKhmhPl,(.L_x_133 - _Z16find_byte_kernelPKhmhPl)
        .other          _Z16find_byte_kernelPKhmhPl,@"STO_CUDA_ENTRY STV_DEFAULT"
_Z16find_byte_kernelPKhmhPl:
.text._Z16find_byte_kernelPKhmhPl:
        /* <DEDUP_REMOVED lines=11> */
[----:B------:R-:W0:Y:S01]  /*00b0*/  LDCU.U8 UR4, c[0x0][0x390] ;  /* 0x00007200ff0477ac */ /* 0x000e220008000000 */
[----:B------:R-:W-:Y:S01]  /*00c0*/  BSSY.RECONVERGENT B0, `(.L_x_116) ;  /* 0x0000011000007945 */ /* 0x000fe20003800200 */
[----:B------:R-:W-:Y:S01]  /*00d0*/  IMAD.MOV.U32 R5, RZ, RZ, RZ ;  /* 0x000000ffff057224 */ /* 0x000fe200078e00ff */
[----:B------:R-:W1:Y:S01]  /*00e0*/  LDCU.64 UR6, c[0x0][0x358] ;  /* 0x00006b00ff0677ac */ /* 0x000e620008000a00 */
[----:B------:R-:W2:Y:S01]  /*00f0*/  LDCU.64 UR10, c[0x0][0x388] ;  /* 0x00007100ff0a77ac */ /* 0x000ea20008000a00 */
[----:B------:R-:W3:Y:S01]  /*0100*/  LDCU.64 UR8, c[0x0][0x380] ;  /* 0x00007000ff0877ac */ /* 0x000ee20008000a00 */
[----:B0-----:R-:W-:-:S12]  /*0110*/  UPRMT UR4, UR4, 0x9910, URZ ;  /* 0x0000991004047896 */ /* 0x001fd800080000ff */
.L_x_118:
[----:B---3--:R-:W-:-:S04]  /*0120*/  IADD3 R2, P0, PT, R0, UR8, RZ ;  /* 0x0000000800027c10 */ /* 0x008fc8000ff1e0ff */
[----:B------:R-:W-:-:S05]  /*0130*/  IADD3.X R3, PT, PT, R5, UR9, RZ, P0, !PT ;  /* 0x0000000905037c10 */ /* 0x000fca00087fe4ff */
[----:B-1----:R-:W3:Y:S02]  /*0140*/  LDG.E.U8 R2, desc[UR6][R2.64] ;  /* 0x0000000602027981 */ /* 0x002ee4000c1e1100 */
[----:B---3--:R-:W-:-:S13]  /*0150*/  ISETP.NE.AND P0, PT, R2, UR4, PT ;  /* 0x0000000402007c0c */ /* 0x008fda000bf05270 */
[----:B------:R-:W-:Y:S05]  /*0160*/  @!P0 BRA `(.L_x_117) ;  /* 0x0000000000188947 */ /* 0x000fea0003800000 */
[----:B------:R-:W-:-:S05]  /*0170*/  IADD3 R0, P0, PT, R4, R0, RZ ;  /* 0x0000000004007210 */ /* 0x000fca0007f1e0ff */
[----:B------:R-:W-:Y:S01]  /*0180*/  IMAD.X R5, RZ, RZ, R5, P0 ;  /* 0x000000ffff057224 */ /* 0x000fe200000e0605 */
[----:B--2---:R-:W-:-:S04]  /*0190*/  ISETP.GE.U32.AND P0, PT, R0, UR10, PT ;  /* 0x0000000a00007c0c */ /* 0x004fc8000bf06070 */
[----:B------:R-:W-:-:S13]  /*01a0*/  ISETP.GE.U32.AND.EX P0, PT, R5, UR11, PT, P0 ;  /* 0x0000000b05007c0c */ /* 0x000fda000bf06100 */
[----:B------:R-:W-:Y:S05]  /*01b0*/  @!P0 BRA `(.L_x_118) ;  /* 0xfffffffc00d88947 */ /* 0x000fea000383ffff */
[----:B------:R-:W-:Y:S05]  /*01c0*/  EXIT ;  /* 0x000000000000794d */ /* 0x000fea0003800000 */
.L_x_117:
[----:B--2---:R-:W-:Y:S05]  /*01d0*/  BSYNC.RECONVERGENT B0 ;  /* 0x0000000000007941 */ /* 0x004fea0003800200 */
.L_x_116:
[----:B------:R-:W0:Y:S01]  /*01e0*/  LDC.64 R2, c[0x0][0x398] ;  /* 0x0000e600ff027b82 */ /* 0x000e220000000a00 */
[----:B------:R-:W-:-:S05]  /*01f0*/  IMAD.MOV.U32 R4, RZ, RZ, R0 ;  /* 0x000000ffff047224 */ /* 0x000fca00078e0000 */
[----:B0-----:R-:W-:Y:S01]  /*0200*/  REDG.E.MIN.64.STRONG.GPU desc[UR6][R2.64], R4 ;  /* 0x000000040200798e */ /* 0x001fe2000c92e506 */
[----:B------:R-:W-:Y:S05]  /*0210*/  EXIT ;  /* 0x000000000000794d */ /* 0x000fea0003800000 */
.L_x_119:
        /* <DEDUP_REMOVED lines=14> */
.L_x_133:


//--------------------- .nv.shared.reserved.0     --------------------------
	.section	.nv.shared.reserved.0,"aw",@nobits
	.weak		__nv_reservedSMEM_offset_0_alias
	.size		__nv_reservedSMEM_offset_0_alias, 0, 64
	.other		__nv_reservedSMEM_offset_0_alias,@"STO_CUDA_RESERVED_SHARED STV_DEFAULT"
__nv_reservedSMEM_offset_0_alias:
	.zero		0
	.zero		64


//--------------------- .nv.shared._Z25radix_sort_scatter_kernelPKjPjS0_mi --------------------------
	.section	.nv.shared._Z25radix_sort_scatter_kernelPKjPjS0_mi,"aw",@nobits
	.sectionflags	@""
	.align	4
.nv.shared._Z25radix_sort_scatter_kernelPKjPjS0_mi:
	.zero		1088


//--------------------- .nv.shared._Z27radix_sort_histogram_kernelPKjmPji --------------------------
	.section	.nv.shared._Z27radix_sort_histogram_kernelPKjmPji,"aw",@nobits
	.sectionflags	@""
	.align	4
.nv.shared._Z27radix_sort_histogram_kernelPKjmPji:
	.zero		1088


//--------------------- .nv.shared._Z24reduce_minmax_u32_kernelPKjmPjS1_ --------------------------
	.section	.nv.shared._Z24reduce_minmax_u32_kernelPKjmPjS1_,"aw",@nobits
	.sectionflags	@""
	.align	4
.nv.shared._Z24reduce_minmax_u32_kernelPKjmPjS1_:
	.zero		1088


//--------------------- .nv.shared._Z21reduce_sum_f32_kernelPKfmPf --------------------------
	.section	.nv.shared._Z21reduce_sum_f32_kernelPKfmPf,"aw",@nobits
	.sectionflags	@""
	.align	4
.nv.shared._Z21reduce_sum_f32_kernelPKfmPf:
	.zero		1056


//--------------------- .nv.shared._Z16histogram_kernelPKhmPm --------------------------
	.section	.nv.shared._Z16histogram_kernelPKhmPm,"aw",@nobits
	.sectionflags	@""
	.align	4
.nv.shared._Z16histogram_kernelPKhmPm:
	.zero		2048


//--------------------- .nv.shared._Z20count_pattern_kernelPKhmPm --------------------------
	.section	.nv.shared._Z20count_pattern_kernelPKhmPm,"aw",@nobits
	.sectionflags	@""
	.align	4
.nv.shared._Z20count_pattern_kernelPKhmPm:
	.zero		1028


//--------------------- .nv.constant0._Z27dequantize_u8_to_f32_kernelPKhPfmff --------------------------
	.section	.nv.constant0._Z27dequantize_u8_to_f32_kernelPKhPfmff,"a",@progbits
	.sectionflags	@""
	.align	4
.nv.constant0._Z27dequantize_u8_to_f32_kernelPKhPfmff:
	.zero		928


//--------------------- .nv.constant0._Z25quantize_f32_to_u8_kernelPKfPhmff --------------------------
	.section	.nv.constant0._Z25quantize_f32_to_u8_kernelPKfPhmff,"a",@progbits
	.sectionflags	@""
	.align	4
.nv.constant0._Z25quantize_f32_to_u8_kernelPKfPhmff:
	.zero		928


//--------------------- .nv.constant0._Z11grep_kernelPKcmS0_mPjS1_j --------------------------
	.section	.nv.constant0._Z11grep_kernelPKcmS0_mPjS1_j,"a",@progbits
	.sectionflags	@""
	.align	4
.nv.constant0._Z11grep_kernelPKcmS0_mPjS1_j:
	.zero		948


//--------------------- .nv.constant0._Z25radix_sort_scatter_kernelPKjPjS0_mi --------------------------
	.section	.nv.constant0._Z25radix_sort_scatter_kernelPKjPjS0_mi,"a",@progbits
	.sectionflags	@""
	.align	4
.nv.constant0._Z25radix_sort_scatter_kernelPKjPjS0_mi:
	.zero		932


//--------------------- .nv.constant0._Z27radix_sort_histogram_kernelPKjmPji --------------------------
	.section	.nv.constant0._Z27radix_sort_histogram_kernelPKjmPji,"a",@progbits
	.sectionflags	@""
	.align	4
.nv.constant0._Z27radix_sort_histogram_kernelPKjmPji:
	.zero		924


//--------------------- .nv.constant0._Z24reduce_minmax_u32_kernelPKjmPjS1_ --------------------------
	.section	.nv.constant0._Z24reduce_minmax_u32_kernelPKjmPjS1_,"a",@progbits
	.sectionflags	@""
	.align	4
.nv.constant0._Z24reduce_minmax_u32_kernelPKjmPjS1_:
	.zero		928


//--------------------- .nv.constant0._Z21reduce_sum_f32_kernelPKfmPf --------------------------
	.section	.nv.constant0._Z21reduce_sum_f32_kernelPKfmPf,"a",@progbits
	.sectionflags	@""
	.align	4
.nv.constant0._Z21reduce_sum_f32_kernelPKfmPf:
	.zero		920


//--------------------- .nv.constant0._Z16histogram_kernelPKhmPm --------------------------
	.section	.nv.constant0._Z16histogram_kernelPKhmPm,"a",@progbits
	.sectionflags	@""
	.align	4
.nv.constant0._Z16histogram_kernelPKhmPm:
	.zero		920


//--------------------- .nv.constant0._Z19to_uppercase_kernelPhm --------------------------
	.section	.nv.constant0._Z19to_uppercase_kernelPhm,"a",@progbits
	.sectionflags	@""
	.align	4
.nv.constant0._Z19to_uppercase_kernelPhm:
	.zero		912


//--------------------- .nv.constant0._Z20transform_lut_kernelPhm --------------------------
	.section	.nv.constant0._Z20transform_lut_kernelPhm,"a",@progbits
	.sectionflags	@""
	.align	4
.nv.constant0._Z20transform_lut_kernelPhm:
	.zero		912


//--------------------- .nv.constant0._Z20count_pattern_kernelPKhmPm --------------------------
	.section	.nv.constant0._Z20count_pattern_kernelPKhmPm,"a",@progbits
	.sectionflags	@""
	.align	4
.nv.constant0._Z20count_pattern_kernelPKhmPm:
	.zero		920


//--------------------- .nv.constant0._Z19find_pattern_kernelPKhmPl --------------------------
	.section	.nv.constant0._Z19find_pattern_kernelPKhmPl,"a",@progbits
	.sectionflags	@""
	.align	4
.nv.constant0._Z19find_pattern_kernelPKhmPl:
	.zero		920


//--------------------- .nv.constant0._Z16find_byte_kernelPKhmhPl --------------------------
	.section	.nv.constant0._Z16find_byte_kernelPKhmhPl,"a",@progbits
	.sectionflags	@""
	.align	4
.nv.constant0._Z16find_byte_kernelPKhmhPl:
	.zero		928


//--------------------- SYMBOLS --------------------------

	.type		.nv.reservedSmem.offset0,@object
	.size		.nv.reservedSmem.offset0,0x4
	.type		.nv.reservedSmem.cap,@object
	.size		.nv.reservedSmem.cap,0x4
